//
// Generated by NVIDIA NVVM Compiler
//
// Compiler Build ID: CL-36424714
// Cuda compilation tools, release 13.0, V13.0.88
// Based on NVVM 20.0.0
//

.version 9.0
.target sm_100
.address_size 64

	// .globl	_Z9RF_kernelPfiiS_

.visible .entry _Z9RF_kernelPfiiS_(
	.param .u64 .ptr .align 1 _Z9RF_kernelPfiiS__param_0,
	.param .u32 _Z9RF_kernelPfiiS__param_1,
	.param .u32 _Z9RF_kernelPfiiS__param_2,
	.param .u64 .ptr .align 1 _Z9RF_kernelPfiiS__param_3
)
{
	.reg .pred 	%p<257>;
	.reg .b32 	%r<391>;
	.reg .b32 	%f<130>;
	.reg .b64 	%rd<519>;

	ld.param.u64 	%rd2, [_Z9RF_kernelPfiiS__param_0];
	ld.param.u32 	%r3, [_Z9RF_kernelPfiiS__param_1];
	ld.param.u32 	%r2, [_Z9RF_kernelPfiiS__param_2];
	ld.param.u64 	%rd3, [_Z9RF_kernelPfiiS__param_3];
	cvta.to.global.u64 	%rd1, %rd3;
	mov.u32 	%r4, %ctaid.x;
	mov.u32 	%r5, %ntid.x;
	mov.u32 	%r6, %tid.x;
	mad.lo.s32 	%r1, %r4, %r5, %r6;
	setp.ge.s32 	%p1, %r1, %r3;
	@%p1 bra 	$L__BB0_512;
	cvta.to.global.u64 	%rd4, %rd2;
	mul.wide.s32 	%rd5, %r1, 4;
	add.s64 	%rd6, %rd4, %rd5;
	ld.global.f32 	%f1, [%rd6];
	add.s32 	%r7, %r2, 127;
	cvt.rn.f32.s32 	%f2, %r7;
	setp.leu.f32 	%p2, %f1, %f2;
	@%p2 bra 	$L__BB0_257;
	add.s32 	%r199, %r2, 191;
	cvt.rn.f32.s32 	%f3, %r199;
	setp.leu.f32 	%p130, %f1, %f3;
	@%p130 bra 	$L__BB0_130;
	add.s32 	%r295, %r2, 223;
	cvt.rn.f32.s32 	%f4, %r295;
	setp.leu.f32 	%p194, %f1, %f4;
	@%p194 bra 	$L__BB0_67;
	add.s32 	%r343, %r2, 239;
	cvt.rn.f32.s32 	%f5, %r343;
	setp.leu.f32 	%p226, %f1, %f5;
	@%p226 bra 	$L__BB0_36;
	add.s32 	%r367, %r2, 247;
	cvt.rn.f32.s32 	%f6, %r367;
	setp.leu.f32 	%p242, %f1, %f6;
	@%p242 bra 	$L__BB0_21;
	add.s32 	%r379, %r2, 251;
	cvt.rn.f32.s32 	%f7, %r379;
	setp.leu.f32 	%p250, %f1, %f7;
	@%p250 bra 	$L__BB0_14;
	add.s32 	%r385, %r2, 253;
	cvt.rn.f32.s32 	%f8, %r385;
	setp.leu.f32 	%p254, %f1, %f8;
	@%p254 bra 	$L__BB0_11;
	add.s32 	%r388, %r2, 255;
	cvt.rn.f32.s32 	%f129, %r388;
	setp.neu.f32 	%p256, %f1, %f129;
	@%p256 bra 	$L__BB0_10;
	add.s64 	%rd518, %rd1, %rd5;
	mov.b32 	%r390, 1132396544;
	st.global.u32 	[%rd518], %r390;
	bra.uni 	$L__BB0_512;
$L__BB0_10:
	add.s64 	%rd516, %rd1, %rd5;
	mov.b32 	%r389, 1132331008;
	st.global.u32 	[%rd516], %r389;
	bra.uni 	$L__BB0_512;
$L__BB0_11:
	setp.neu.f32 	%p255, %f1, %f8;
	@%p255 bra 	$L__BB0_13;
	add.s64 	%rd514, %rd1, %rd5;
	mov.b32 	%r387, 1132265472;
	st.global.u32 	[%rd514], %r387;
	bra.uni 	$L__BB0_512;
$L__BB0_13:
	add.s64 	%rd512, %rd1, %rd5;
	mov.b32 	%r386, 1132199936;
	st.global.u32 	[%rd512], %r386;
	bra.uni 	$L__BB0_512;
$L__BB0_14:
	add.s32 	%r380, %r2, 249;
	cvt.rn.f32.s32 	%f9, %r380;
	setp.leu.f32 	%p251, %f1, %f9;
	@%p251 bra 	$L__BB0_18;
	setp.neu.f32 	%p253, %f1, %f7;
	@%p253 bra 	$L__BB0_17;
	add.s64 	%rd510, %rd1, %rd5;
	mov.b32 	%r384, 1132134400;
	st.global.u32 	[%rd510], %r384;
	bra.uni 	$L__BB0_512;
$L__BB0_17:
	add.s64 	%rd508, %rd1, %rd5;
	mov.b32 	%r383, 1132068864;
	st.global.u32 	[%rd508], %r383;
	bra.uni 	$L__BB0_512;
$L__BB0_18:
	setp.neu.f32 	%p252, %f1, %f9;
	@%p252 bra 	$L__BB0_20;
	add.s64 	%rd506, %rd1, %rd5;
	mov.b32 	%r382, 1132003328;
	st.global.u32 	[%rd506], %r382;
	bra.uni 	$L__BB0_512;
$L__BB0_20:
	add.s64 	%rd504, %rd1, %rd5;
	mov.b32 	%r381, 1131937792;
	st.global.u32 	[%rd504], %r381;
	bra.uni 	$L__BB0_512;
$L__BB0_21:
	add.s32 	%r368, %r2, 243;
	cvt.rn.f32.s32 	%f10, %r368;
	setp.leu.f32 	%p243, %f1, %f10;
	@%p243 bra 	$L__BB0_29;
	add.s32 	%r374, %r2, 245;
	cvt.rn.f32.s32 	%f11, %r374;
	setp.leu.f32 	%p247, %f1, %f11;
	@%p247 bra 	$L__BB0_26;
	setp.neu.f32 	%p249, %f1, %f6;
	@%p249 bra 	$L__BB0_25;
	add.s64 	%rd502, %rd1, %rd5;
	mov.b32 	%r378, 1131872256;
	st.global.u32 	[%rd502], %r378;
	bra.uni 	$L__BB0_512;
$L__BB0_25:
	add.s64 	%rd500, %rd1, %rd5;
	mov.b32 	%r377, 1131806720;
	st.global.u32 	[%rd500], %r377;
	bra.uni 	$L__BB0_512;
$L__BB0_26:
	setp.neu.f32 	%p248, %f1, %f11;
	@%p248 bra 	$L__BB0_28;
	add.s64 	%rd498, %rd1, %rd5;
	mov.b32 	%r376, 1131741184;
	st.global.u32 	[%rd498], %r376;
	bra.uni 	$L__BB0_512;
$L__BB0_28:
	add.s64 	%rd496, %rd1, %rd5;
	mov.b32 	%r375, 1131675648;
	st.global.u32 	[%rd496], %r375;
	bra.uni 	$L__BB0_512;
$L__BB0_29:
	add.s32 	%r369, %r2, 241;
	cvt.rn.f32.s32 	%f12, %r369;
	setp.leu.f32 	%p244, %f1, %f12;
	@%p244 bra 	$L__BB0_33;
	setp.neu.f32 	%p246, %f1, %f10;
	@%p246 bra 	$L__BB0_32;
	add.s64 	%rd494, %rd1, %rd5;
	mov.b32 	%r373, 1131610112;
	st.global.u32 	[%rd494], %r373;
	bra.uni 	$L__BB0_512;
$L__BB0_32:
	add.s64 	%rd492, %rd1, %rd5;
	mov.b32 	%r372, 1131544576;
	st.global.u32 	[%rd492], %r372;
	bra.uni 	$L__BB0_512;
$L__BB0_33:
	setp.neu.f32 	%p245, %f1, %f12;
	@%p245 bra 	$L__BB0_35;
	add.s64 	%rd490, %rd1, %rd5;
	mov.b32 	%r371, 1131479040;
	st.global.u32 	[%rd490], %r371;
	bra.uni 	$L__BB0_512;
$L__BB0_35:
	add.s64 	%rd488, %rd1, %rd5;
	mov.b32 	%r370, 1131413504;
	st.global.u32 	[%rd488], %r370;
	bra.uni 	$L__BB0_512;
$L__BB0_36:
	add.s32 	%r344, %r2, 231;
	cvt.rn.f32.s32 	%f13, %r344;
	setp.leu.f32 	%p227, %f1, %f13;
	@%p227 bra 	$L__BB0_52;
	add.s32 	%r356, %r2, 235;
	cvt.rn.f32.s32 	%f14, %r356;
	setp.leu.f32 	%p235, %f1, %f14;
	@%p235 bra 	$L__BB0_45;
	add.s32 	%r362, %r2, 237;
	cvt.rn.f32.s32 	%f15, %r362;
	setp.leu.f32 	%p239, %f1, %f15;
	@%p239 bra 	$L__BB0_42;
	setp.neu.f32 	%p241, %f1, %f5;
	@%p241 bra 	$L__BB0_41;
	add.s64 	%rd486, %rd1, %rd5;
	mov.b32 	%r366, 1131347968;
	st.global.u32 	[%rd486], %r366;
	bra.uni 	$L__BB0_512;
$L__BB0_41:
	add.s64 	%rd484, %rd1, %rd5;
	mov.b32 	%r365, 1131282432;
	st.global.u32 	[%rd484], %r365;
	bra.uni 	$L__BB0_512;
$L__BB0_42:
	setp.neu.f32 	%p240, %f1, %f15;
	@%p240 bra 	$L__BB0_44;
	add.s64 	%rd482, %rd1, %rd5;
	mov.b32 	%r364, 1131216896;
	st.global.u32 	[%rd482], %r364;
	bra.uni 	$L__BB0_512;
$L__BB0_44:
	add.s64 	%rd480, %rd1, %rd5;
	mov.b32 	%r363, 1131151360;
	st.global.u32 	[%rd480], %r363;
	bra.uni 	$L__BB0_512;
$L__BB0_45:
	add.s32 	%r357, %r2, 233;
	cvt.rn.f32.s32 	%f16, %r357;
	setp.leu.f32 	%p236, %f1, %f16;
	@%p236 bra 	$L__BB0_49;
	setp.neu.f32 	%p238, %f1, %f14;
	@%p238 bra 	$L__BB0_48;
	add.s64 	%rd478, %rd1, %rd5;
	mov.b32 	%r361, 1131085824;
	st.global.u32 	[%rd478], %r361;
	bra.uni 	$L__BB0_512;
$L__BB0_48:
	add.s64 	%rd476, %rd1, %rd5;
	mov.b32 	%r360, 1131020288;
	st.global.u32 	[%rd476], %r360;
	bra.uni 	$L__BB0_512;
$L__BB0_49:
	setp.neu.f32 	%p237, %f1, %f16;
	@%p237 bra 	$L__BB0_51;
	add.s64 	%rd474, %rd1, %rd5;
	mov.b32 	%r359, 1130954752;
	st.global.u32 	[%rd474], %r359;
	bra.uni 	$L__BB0_512;
$L__BB0_51:
	add.s64 	%rd472, %rd1, %rd5;
	mov.b32 	%r358, 1130889216;
	st.global.u32 	[%rd472], %r358;
	bra.uni 	$L__BB0_512;
$L__BB0_52:
	add.s32 	%r345, %r2, 227;
	cvt.rn.f32.s32 	%f17, %r345;
	setp.leu.f32 	%p228, %f1, %f17;
	@%p228 bra 	$L__BB0_60;
	add.s32 	%r351, %r2, 229;
	cvt.rn.f32.s32 	%f18, %r351;
	setp.leu.f32 	%p232, %f1, %f18;
	@%p232 bra 	$L__BB0_57;
	setp.neu.f32 	%p234, %f1, %f13;
	@%p234 bra 	$L__BB0_56;
	add.s64 	%rd470, %rd1, %rd5;
	mov.b32 	%r355, 1130823680;
	st.global.u32 	[%rd470], %r355;
	bra.uni 	$L__BB0_512;
$L__BB0_56:
	add.s64 	%rd468, %rd1, %rd5;
	mov.b32 	%r354, 1130758144;
	st.global.u32 	[%rd468], %r354;
	bra.uni 	$L__BB0_512;
$L__BB0_57:
	setp.neu.f32 	%p233, %f1, %f18;
	@%p233 bra 	$L__BB0_59;
	add.s64 	%rd466, %rd1, %rd5;
	mov.b32 	%r353, 1130692608;
	st.global.u32 	[%rd466], %r353;
	bra.uni 	$L__BB0_512;
$L__BB0_59:
	add.s64 	%rd464, %rd1, %rd5;
	mov.b32 	%r352, 1130627072;
	st.global.u32 	[%rd464], %r352;
	bra.uni 	$L__BB0_512;
$L__BB0_60:
	add.s32 	%r346, %r2, 225;
	cvt.rn.f32.s32 	%f19, %r346;
	setp.leu.f32 	%p229, %f1, %f19;
	@%p229 bra 	$L__BB0_64;
	setp.neu.f32 	%p231, %f1, %f17;
	@%p231 bra 	$L__BB0_63;
	add.s64 	%rd462, %rd1, %rd5;
	mov.b32 	%r350, 1130561536;
	st.global.u32 	[%rd462], %r350;
	bra.uni 	$L__BB0_512;
$L__BB0_63:
	add.s64 	%rd460, %rd1, %rd5;
	mov.b32 	%r349, 1130496000;
	st.global.u32 	[%rd460], %r349;
	bra.uni 	$L__BB0_512;
$L__BB0_64:
	setp.neu.f32 	%p230, %f1, %f19;
	@%p230 bra 	$L__BB0_66;
	add.s64 	%rd458, %rd1, %rd5;
	mov.b32 	%r348, 1130430464;
	st.global.u32 	[%rd458], %r348;
	bra.uni 	$L__BB0_512;
$L__BB0_66:
	add.s64 	%rd456, %rd1, %rd5;
	mov.b32 	%r347, 1130364928;
	st.global.u32 	[%rd456], %r347;
	bra.uni 	$L__BB0_512;
$L__BB0_67:
	add.s32 	%r296, %r2, 207;
	cvt.rn.f32.s32 	%f20, %r296;
	setp.leu.f32 	%p195, %f1, %f20;
	@%p195 bra 	$L__BB0_99;
	add.s32 	%r320, %r2, 215;
	cvt.rn.f32.s32 	%f21, %r320;
	setp.leu.f32 	%p211, %f1, %f21;
	@%p211 bra 	$L__BB0_84;
	add.s32 	%r332, %r2, 219;
	cvt.rn.f32.s32 	%f22, %r332;
	setp.leu.f32 	%p219, %f1, %f22;
	@%p219 bra 	$L__BB0_77;
	add.s32 	%r338, %r2, 221;
	cvt.rn.f32.s32 	%f23, %r338;
	setp.leu.f32 	%p223, %f1, %f23;
	@%p223 bra 	$L__BB0_74;
	setp.neu.f32 	%p225, %f1, %f4;
	@%p225 bra 	$L__BB0_73;
	add.s64 	%rd454, %rd1, %rd5;
	mov.b32 	%r342, 1130299392;
	st.global.u32 	[%rd454], %r342;
	bra.uni 	$L__BB0_512;
$L__BB0_73:
	add.s64 	%rd452, %rd1, %rd5;
	mov.b32 	%r341, 1130233856;
	st.global.u32 	[%rd452], %r341;
	bra.uni 	$L__BB0_512;
$L__BB0_74:
	setp.neu.f32 	%p224, %f1, %f23;
	@%p224 bra 	$L__BB0_76;
	add.s64 	%rd450, %rd1, %rd5;
	mov.b32 	%r340, 1130168320;
	st.global.u32 	[%rd450], %r340;
	bra.uni 	$L__BB0_512;
$L__BB0_76:
	add.s64 	%rd448, %rd1, %rd5;
	mov.b32 	%r339, 1130102784;
	st.global.u32 	[%rd448], %r339;
	bra.uni 	$L__BB0_512;
$L__BB0_77:
	add.s32 	%r333, %r2, 217;
	cvt.rn.f32.s32 	%f24, %r333;
	setp.leu.f32 	%p220, %f1, %f24;
	@%p220 bra 	$L__BB0_81;
	setp.neu.f32 	%p222, %f1, %f22;
	@%p222 bra 	$L__BB0_80;
	add.s64 	%rd446, %rd1, %rd5;
	mov.b32 	%r337, 1130037248;
	st.global.u32 	[%rd446], %r337;
	bra.uni 	$L__BB0_512;
$L__BB0_80:
	add.s64 	%rd444, %rd1, %rd5;
	mov.b32 	%r336, 1129971712;
	st.global.u32 	[%rd444], %r336;
	bra.uni 	$L__BB0_512;
$L__BB0_81:
	setp.neu.f32 	%p221, %f1, %f24;
	@%p221 bra 	$L__BB0_83;
	add.s64 	%rd442, %rd1, %rd5;
	mov.b32 	%r335, 1129906176;
	st.global.u32 	[%rd442], %r335;
	bra.uni 	$L__BB0_512;
$L__BB0_83:
	add.s64 	%rd440, %rd1, %rd5;
	mov.b32 	%r334, 1129840640;
	st.global.u32 	[%rd440], %r334;
	bra.uni 	$L__BB0_512;
$L__BB0_84:
	add.s32 	%r321, %r2, 211;
	cvt.rn.f32.s32 	%f25, %r321;
	setp.leu.f32 	%p212, %f1, %f25;
	@%p212 bra 	$L__BB0_92;
	add.s32 	%r327, %r2, 213;
	cvt.rn.f32.s32 	%f26, %r327;
	setp.leu.f32 	%p216, %f1, %f26;
	@%p216 bra 	$L__BB0_89;
	setp.neu.f32 	%p218, %f1, %f21;
	@%p218 bra 	$L__BB0_88;
	add.s64 	%rd438, %rd1, %rd5;
	mov.b32 	%r331, 1129775104;
	st.global.u32 	[%rd438], %r331;
	bra.uni 	$L__BB0_512;
$L__BB0_88:
	add.s64 	%rd436, %rd1, %rd5;
	mov.b32 	%r330, 1129709568;
	st.global.u32 	[%rd436], %r330;
	bra.uni 	$L__BB0_512;
$L__BB0_89:
	setp.neu.f32 	%p217, %f1, %f26;
	@%p217 bra 	$L__BB0_91;
	add.s64 	%rd434, %rd1, %rd5;
	mov.b32 	%r329, 1129644032;
	st.global.u32 	[%rd434], %r329;
	bra.uni 	$L__BB0_512;
$L__BB0_91:
	add.s64 	%rd432, %rd1, %rd5;
	mov.b32 	%r328, 1129578496;
	st.global.u32 	[%rd432], %r328;
	bra.uni 	$L__BB0_512;
$L__BB0_92:
	add.s32 	%r322, %r2, 209;
	cvt.rn.f32.s32 	%f27, %r322;
	setp.leu.f32 	%p213, %f1, %f27;
	@%p213 bra 	$L__BB0_96;
	setp.neu.f32 	%p215, %f1, %f25;
	@%p215 bra 	$L__BB0_95;
	add.s64 	%rd430, %rd1, %rd5;
	mov.b32 	%r326, 1129512960;
	st.global.u32 	[%rd430], %r326;
	bra.uni 	$L__BB0_512;
$L__BB0_95:
	add.s64 	%rd428, %rd1, %rd5;
	mov.b32 	%r325, 1129447424;
	st.global.u32 	[%rd428], %r325;
	bra.uni 	$L__BB0_512;
$L__BB0_96:
	setp.neu.f32 	%p214, %f1, %f27;
	@%p214 bra 	$L__BB0_98;
	add.s64 	%rd426, %rd1, %rd5;
	mov.b32 	%r324, 1129381888;
	st.global.u32 	[%rd426], %r324;
	bra.uni 	$L__BB0_512;
$L__BB0_98:
	add.s64 	%rd424, %rd1, %rd5;
	mov.b32 	%r323, 1129316352;
	st.global.u32 	[%rd424], %r323;
	bra.uni 	$L__BB0_512;
$L__BB0_99:
	add.s32 	%r297, %r2, 199;
	cvt.rn.f32.s32 	%f28, %r297;
	setp.leu.f32 	%p196, %f1, %f28;
	@%p196 bra 	$L__BB0_115;
	add.s32 	%r309, %r2, 203;
	cvt.rn.f32.s32 	%f29, %r309;
	setp.leu.f32 	%p204, %f1, %f29;
	@%p204 bra 	$L__BB0_108;
	add.s32 	%r315, %r2, 205;
	cvt.rn.f32.s32 	%f30, %r315;
	setp.leu.f32 	%p208, %f1, %f30;
	@%p208 bra 	$L__BB0_105;
	setp.neu.f32 	%p210, %f1, %f20;
	@%p210 bra 	$L__BB0_104;
	add.s64 	%rd422, %rd1, %rd5;
	mov.b32 	%r319, 1129250816;
	st.global.u32 	[%rd422], %r319;
	bra.uni 	$L__BB0_512;
$L__BB0_104:
	add.s64 	%rd420, %rd1, %rd5;
	mov.b32 	%r318, 1129185280;
	st.global.u32 	[%rd420], %r318;
	bra.uni 	$L__BB0_512;
$L__BB0_105:
	setp.neu.f32 	%p209, %f1, %f30;
	@%p209 bra 	$L__BB0_107;
	add.s64 	%rd418, %rd1, %rd5;
	mov.b32 	%r317, 1129119744;
	st.global.u32 	[%rd418], %r317;
	bra.uni 	$L__BB0_512;
$L__BB0_107:
	add.s64 	%rd416, %rd1, %rd5;
	mov.b32 	%r316, 1129054208;
	st.global.u32 	[%rd416], %r316;
	bra.uni 	$L__BB0_512;
$L__BB0_108:
	add.s32 	%r310, %r2, 201;
	cvt.rn.f32.s32 	%f31, %r310;
	setp.leu.f32 	%p205, %f1, %f31;
	@%p205 bra 	$L__BB0_112;
	setp.neu.f32 	%p207, %f1, %f29;
	@%p207 bra 	$L__BB0_111;
	add.s64 	%rd414, %rd1, %rd5;
	mov.b32 	%r314, 1128988672;
	st.global.u32 	[%rd414], %r314;
	bra.uni 	$L__BB0_512;
$L__BB0_111:
	add.s64 	%rd412, %rd1, %rd5;
	mov.b32 	%r313, 1128923136;
	st.global.u32 	[%rd412], %r313;
	bra.uni 	$L__BB0_512;
$L__BB0_112:
	setp.neu.f32 	%p206, %f1, %f31;
	@%p206 bra 	$L__BB0_114;
	add.s64 	%rd410, %rd1, %rd5;
	mov.b32 	%r312, 1128857600;
	st.global.u32 	[%rd410], %r312;
	bra.uni 	$L__BB0_512;
$L__BB0_114:
	add.s64 	%rd408, %rd1, %rd5;
	mov.b32 	%r311, 1128792064;
	st.global.u32 	[%rd408], %r311;
	bra.uni 	$L__BB0_512;
$L__BB0_115:
	add.s32 	%r298, %r2, 195;
	cvt.rn.f32.s32 	%f32, %r298;
	setp.leu.f32 	%p197, %f1, %f32;
	@%p197 bra 	$L__BB0_123;
	add.s32 	%r304, %r2, 197;
	cvt.rn.f32.s32 	%f33, %r304;
	setp.leu.f32 	%p201, %f1, %f33;
	@%p201 bra 	$L__BB0_120;
	setp.neu.f32 	%p203, %f1, %f28;
	@%p203 bra 	$L__BB0_119;
	add.s64 	%rd406, %rd1, %rd5;
	mov.b32 	%r308, 1128726528;
	st.global.u32 	[%rd406], %r308;
	bra.uni 	$L__BB0_512;
$L__BB0_119:
	add.s64 	%rd404, %rd1, %rd5;
	mov.b32 	%r307, 1128660992;
	st.global.u32 	[%rd404], %r307;
	bra.uni 	$L__BB0_512;
$L__BB0_120:
	setp.neu.f32 	%p202, %f1, %f33;
	@%p202 bra 	$L__BB0_122;
	add.s64 	%rd402, %rd1, %rd5;
	mov.b32 	%r306, 1128595456;
	st.global.u32 	[%rd402], %r306;
	bra.uni 	$L__BB0_512;
$L__BB0_122:
	add.s64 	%rd400, %rd1, %rd5;
	mov.b32 	%r305, 1128529920;
	st.global.u32 	[%rd400], %r305;
	bra.uni 	$L__BB0_512;
$L__BB0_123:
	add.s32 	%r299, %r2, 193;
	cvt.rn.f32.s32 	%f34, %r299;
	setp.leu.f32 	%p198, %f1, %f34;
	@%p198 bra 	$L__BB0_127;
	setp.neu.f32 	%p200, %f1, %f32;
	@%p200 bra 	$L__BB0_126;
	add.s64 	%rd398, %rd1, %rd5;
	mov.b32 	%r303, 1128464384;
	st.global.u32 	[%rd398], %r303;
	bra.uni 	$L__BB0_512;
$L__BB0_126:
	add.s64 	%rd396, %rd1, %rd5;
	mov.b32 	%r302, 1128398848;
	st.global.u32 	[%rd396], %r302;
	bra.uni 	$L__BB0_512;
$L__BB0_127:
	setp.neu.f32 	%p199, %f1, %f34;
	@%p199 bra 	$L__BB0_129;
	add.s64 	%rd394, %rd1, %rd5;
	mov.b32 	%r301, 1128333312;
	st.global.u32 	[%rd394], %r301;
	bra.uni 	$L__BB0_512;
$L__BB0_129:
	add.s64 	%rd392, %rd1, %rd5;
	mov.b32 	%r300, 1128267776;
	st.global.u32 	[%rd392], %r300;
	bra.uni 	$L__BB0_512;
$L__BB0_130:
	add.s32 	%r200, %r2, 159;
	cvt.rn.f32.s32 	%f35, %r200;
	setp.leu.f32 	%p131, %f1, %f35;
	@%p131 bra 	$L__BB0_194;
	add.s32 	%r248, %r2, 175;
	cvt.rn.f32.s32 	%f36, %r248;
	setp.leu.f32 	%p163, %f1, %f36;
	@%p163 bra 	$L__BB0_163;
	add.s32 	%r272, %r2, 183;
	cvt.rn.f32.s32 	%f37, %r272;
	setp.leu.f32 	%p179, %f1, %f37;
	@%p179 bra 	$L__BB0_148;
	add.s32 	%r284, %r2, 187;
	cvt.rn.f32.s32 	%f38, %r284;
	setp.leu.f32 	%p187, %f1, %f38;
	@%p187 bra 	$L__BB0_141;
	add.s32 	%r290, %r2, 189;
	cvt.rn.f32.s32 	%f39, %r290;
	setp.leu.f32 	%p191, %f1, %f39;
	@%p191 bra 	$L__BB0_138;
	setp.neu.f32 	%p193, %f1, %f3;
	@%p193 bra 	$L__BB0_137;
	add.s64 	%rd390, %rd1, %rd5;
	mov.b32 	%r294, 1128202240;
	st.global.u32 	[%rd390], %r294;
	bra.uni 	$L__BB0_512;
$L__BB0_137:
	add.s64 	%rd388, %rd1, %rd5;
	mov.b32 	%r293, 1128136704;
	st.global.u32 	[%rd388], %r293;
	bra.uni 	$L__BB0_512;
$L__BB0_138:
	setp.neu.f32 	%p192, %f1, %f39;
	@%p192 bra 	$L__BB0_140;
	add.s64 	%rd386, %rd1, %rd5;
	mov.b32 	%r292, 1128071168;
	st.global.u32 	[%rd386], %r292;
	bra.uni 	$L__BB0_512;
$L__BB0_140:
	add.s64 	%rd384, %rd1, %rd5;
	mov.b32 	%r291, 1128005632;
	st.global.u32 	[%rd384], %r291;
	bra.uni 	$L__BB0_512;
$L__BB0_141:
	add.s32 	%r285, %r2, 185;
	cvt.rn.f32.s32 	%f40, %r285;
	setp.leu.f32 	%p188, %f1, %f40;
	@%p188 bra 	$L__BB0_145;
	setp.neu.f32 	%p190, %f1, %f38;
	@%p190 bra 	$L__BB0_144;
	add.s64 	%rd382, %rd1, %rd5;
	mov.b32 	%r289, 1127940096;
	st.global.u32 	[%rd382], %r289;
	bra.uni 	$L__BB0_512;
$L__BB0_144:
	add.s64 	%rd380, %rd1, %rd5;
	mov.b32 	%r288, 1127874560;
	st.global.u32 	[%rd380], %r288;
	bra.uni 	$L__BB0_512;
$L__BB0_145:
	setp.neu.f32 	%p189, %f1, %f40;
	@%p189 bra 	$L__BB0_147;
	add.s64 	%rd378, %rd1, %rd5;
	mov.b32 	%r287, 1127809024;
	st.global.u32 	[%rd378], %r287;
	bra.uni 	$L__BB0_512;
$L__BB0_147:
	add.s64 	%rd376, %rd1, %rd5;
	mov.b32 	%r286, 1127743488;
	st.global.u32 	[%rd376], %r286;
	bra.uni 	$L__BB0_512;
$L__BB0_148:
	add.s32 	%r273, %r2, 179;
	cvt.rn.f32.s32 	%f41, %r273;
	setp.leu.f32 	%p180, %f1, %f41;
	@%p180 bra 	$L__BB0_156;
	add.s32 	%r279, %r2, 181;
	cvt.rn.f32.s32 	%f42, %r279;
	setp.leu.f32 	%p184, %f1, %f42;
	@%p184 bra 	$L__BB0_153;
	setp.neu.f32 	%p186, %f1, %f37;
	@%p186 bra 	$L__BB0_152;
	add.s64 	%rd374, %rd1, %rd5;
	mov.b32 	%r283, 1127677952;
	st.global.u32 	[%rd374], %r283;
	bra.uni 	$L__BB0_512;
$L__BB0_152:
	add.s64 	%rd372, %rd1, %rd5;
	mov.b32 	%r282, 1127612416;
	st.global.u32 	[%rd372], %r282;
	bra.uni 	$L__BB0_512;
$L__BB0_153:
	setp.neu.f32 	%p185, %f1, %f42;
	@%p185 bra 	$L__BB0_155;
	add.s64 	%rd370, %rd1, %rd5;
	mov.b32 	%r281, 1127546880;
	st.global.u32 	[%rd370], %r281;
	bra.uni 	$L__BB0_512;
$L__BB0_155:
	add.s64 	%rd368, %rd1, %rd5;
	mov.b32 	%r280, 1127481344;
	st.global.u32 	[%rd368], %r280;
	bra.uni 	$L__BB0_512;
$L__BB0_156:
	add.s32 	%r274, %r2, 177;
	cvt.rn.f32.s32 	%f43, %r274;
	setp.leu.f32 	%p181, %f1, %f43;
	@%p181 bra 	$L__BB0_160;
	setp.neu.f32 	%p183, %f1, %f41;
	@%p183 bra 	$L__BB0_159;
	add.s64 	%rd366, %rd1, %rd5;
	mov.b32 	%r278, 1127415808;
	st.global.u32 	[%rd366], %r278;
	bra.uni 	$L__BB0_512;
$L__BB0_159:
	add.s64 	%rd364, %rd1, %rd5;
	mov.b32 	%r277, 1127350272;
	st.global.u32 	[%rd364], %r277;
	bra.uni 	$L__BB0_512;
$L__BB0_160:
	setp.neu.f32 	%p182, %f1, %f43;
	@%p182 bra 	$L__BB0_162;
	add.s64 	%rd362, %rd1, %rd5;
	mov.b32 	%r276, 1127284736;
	st.global.u32 	[%rd362], %r276;
	bra.uni 	$L__BB0_512;
$L__BB0_162:
	add.s64 	%rd360, %rd1, %rd5;
	mov.b32 	%r275, 1127219200;
	st.global.u32 	[%rd360], %r275;
	bra.uni 	$L__BB0_512;
$L__BB0_163:
	add.s32 	%r249, %r2, 167;
	cvt.rn.f32.s32 	%f44, %r249;
	setp.leu.f32 	%p164, %f1, %f44;
	@%p164 bra 	$L__BB0_179;
	add.s32 	%r261, %r2, 171;
	cvt.rn.f32.s32 	%f45, %r261;
	setp.leu.f32 	%p172, %f1, %f45;
	@%p172 bra 	$L__BB0_172;
	add.s32 	%r267, %r2, 173;
	cvt.rn.f32.s32 	%f46, %r267;
	setp.leu.f32 	%p176, %f1, %f46;
	@%p176 bra 	$L__BB0_169;
	setp.neu.f32 	%p178, %f1, %f36;
	@%p178 bra 	$L__BB0_168;
	add.s64 	%rd358, %rd1, %rd5;
	mov.b32 	%r271, 1127153664;
	st.global.u32 	[%rd358], %r271;
	bra.uni 	$L__BB0_512;
$L__BB0_168:
	add.s64 	%rd356, %rd1, %rd5;
	mov.b32 	%r270, 1127088128;
	st.global.u32 	[%rd356], %r270;
	bra.uni 	$L__BB0_512;
$L__BB0_169:
	setp.neu.f32 	%p177, %f1, %f46;
	@%p177 bra 	$L__BB0_171;
	add.s64 	%rd354, %rd1, %rd5;
	mov.b32 	%r269, 1127022592;
	st.global.u32 	[%rd354], %r269;
	bra.uni 	$L__BB0_512;
$L__BB0_171:
	add.s64 	%rd352, %rd1, %rd5;
	mov.b32 	%r268, 1126957056;
	st.global.u32 	[%rd352], %r268;
	bra.uni 	$L__BB0_512;
$L__BB0_172:
	add.s32 	%r262, %r2, 169;
	cvt.rn.f32.s32 	%f47, %r262;
	setp.leu.f32 	%p173, %f1, %f47;
	@%p173 bra 	$L__BB0_176;
	setp.neu.f32 	%p175, %f1, %f45;
	@%p175 bra 	$L__BB0_175;
	add.s64 	%rd350, %rd1, %rd5;
	mov.b32 	%r266, 1126891520;
	st.global.u32 	[%rd350], %r266;
	bra.uni 	$L__BB0_512;
$L__BB0_175:
	add.s64 	%rd348, %rd1, %rd5;
	mov.b32 	%r265, 1126825984;
	st.global.u32 	[%rd348], %r265;
	bra.uni 	$L__BB0_512;
$L__BB0_176:
	setp.neu.f32 	%p174, %f1, %f47;
	@%p174 bra 	$L__BB0_178;
	add.s64 	%rd346, %rd1, %rd5;
	mov.b32 	%r264, 1126760448;
	st.global.u32 	[%rd346], %r264;
	bra.uni 	$L__BB0_512;
$L__BB0_178:
	add.s64 	%rd344, %rd1, %rd5;
	mov.b32 	%r263, 1126694912;
	st.global.u32 	[%rd344], %r263;
	bra.uni 	$L__BB0_512;
$L__BB0_179:
	add.s32 	%r250, %r2, 163;
	cvt.rn.f32.s32 	%f48, %r250;
	setp.leu.f32 	%p165, %f1, %f48;
	@%p165 bra 	$L__BB0_187;
	add.s32 	%r256, %r2, 165;
	cvt.rn.f32.s32 	%f49, %r256;
	setp.leu.f32 	%p169, %f1, %f49;
	@%p169 bra 	$L__BB0_184;
	setp.neu.f32 	%p171, %f1, %f44;
	@%p171 bra 	$L__BB0_183;
	add.s64 	%rd342, %rd1, %rd5;
	mov.b32 	%r260, 1126629376;
	st.global.u32 	[%rd342], %r260;
	bra.uni 	$L__BB0_512;
$L__BB0_183:
	add.s64 	%rd340, %rd1, %rd5;
	mov.b32 	%r259, 1126563840;
	st.global.u32 	[%rd340], %r259;
	bra.uni 	$L__BB0_512;
$L__BB0_184:
	setp.neu.f32 	%p170, %f1, %f49;
	@%p170 bra 	$L__BB0_186;
	add.s64 	%rd338, %rd1, %rd5;
	mov.b32 	%r258, 1126498304;
	st.global.u32 	[%rd338], %r258;
	bra.uni 	$L__BB0_512;
$L__BB0_186:
	add.s64 	%rd336, %rd1, %rd5;
	mov.b32 	%r257, 1126432768;
	st.global.u32 	[%rd336], %r257;
	bra.uni 	$L__BB0_512;
$L__BB0_187:
	add.s32 	%r251, %r2, 161;
	cvt.rn.f32.s32 	%f50, %r251;
	setp.leu.f32 	%p166, %f1, %f50;
	@%p166 bra 	$L__BB0_191;
	setp.neu.f32 	%p168, %f1, %f48;
	@%p168 bra 	$L__BB0_190;
	add.s64 	%rd334, %rd1, %rd5;
	mov.b32 	%r255, 1126367232;
	st.global.u32 	[%rd334], %r255;
	bra.uni 	$L__BB0_512;
$L__BB0_190:
	add.s64 	%rd332, %rd1, %rd5;
	mov.b32 	%r254, 1126301696;
	st.global.u32 	[%rd332], %r254;
	bra.uni 	$L__BB0_512;
$L__BB0_191:
	setp.neu.f32 	%p167, %f1, %f50;
	@%p167 bra 	$L__BB0_193;
	add.s64 	%rd330, %rd1, %rd5;
	mov.b32 	%r253, 1126236160;
	st.global.u32 	[%rd330], %r253;
	bra.uni 	$L__BB0_512;
$L__BB0_193:
	add.s64 	%rd328, %rd1, %rd5;
	mov.b32 	%r252, 1126170624;
	st.global.u32 	[%rd328], %r252;
	bra.uni 	$L__BB0_512;
$L__BB0_194:
	add.s32 	%r201, %r2, 143;
	cvt.rn.f32.s32 	%f51, %r201;
	setp.leu.f32 	%p132, %f1, %f51;
	@%p132 bra 	$L__BB0_226;
	add.s32 	%r225, %r2, 151;
	cvt.rn.f32.s32 	%f52, %r225;
	setp.leu.f32 	%p148, %f1, %f52;
	@%p148 bra 	$L__BB0_211;
	add.s32 	%r237, %r2, 155;
	cvt.rn.f32.s32 	%f53, %r237;
	setp.leu.f32 	%p156, %f1, %f53;
	@%p156 bra 	$L__BB0_204;
	add.s32 	%r243, %r2, 157;
	cvt.rn.f32.s32 	%f54, %r243;
	setp.leu.f32 	%p160, %f1, %f54;
	@%p160 bra 	$L__BB0_201;
	setp.neu.f32 	%p162, %f1, %f35;
	@%p162 bra 	$L__BB0_200;
	add.s64 	%rd326, %rd1, %rd5;
	mov.b32 	%r247, 1126105088;
	st.global.u32 	[%rd326], %r247;
	bra.uni 	$L__BB0_512;
$L__BB0_200:
	add.s64 	%rd324, %rd1, %rd5;
	mov.b32 	%r246, 1126039552;
	st.global.u32 	[%rd324], %r246;
	bra.uni 	$L__BB0_512;
$L__BB0_201:
	setp.neu.f32 	%p161, %f1, %f54;
	@%p161 bra 	$L__BB0_203;
	add.s64 	%rd322, %rd1, %rd5;
	mov.b32 	%r245, 1125974016;
	st.global.u32 	[%rd322], %r245;
	bra.uni 	$L__BB0_512;
$L__BB0_203:
	add.s64 	%rd320, %rd1, %rd5;
	mov.b32 	%r244, 1125908480;
	st.global.u32 	[%rd320], %r244;
	bra.uni 	$L__BB0_512;
$L__BB0_204:
	add.s32 	%r238, %r2, 153;
	cvt.rn.f32.s32 	%f55, %r238;
	setp.leu.f32 	%p157, %f1, %f55;
	@%p157 bra 	$L__BB0_208;
	setp.neu.f32 	%p159, %f1, %f53;
	@%p159 bra 	$L__BB0_207;
	add.s64 	%rd318, %rd1, %rd5;
	mov.b32 	%r242, 1125842944;
	st.global.u32 	[%rd318], %r242;
	bra.uni 	$L__BB0_512;
$L__BB0_207:
	add.s64 	%rd316, %rd1, %rd5;
	mov.b32 	%r241, 1125777408;
	st.global.u32 	[%rd316], %r241;
	bra.uni 	$L__BB0_512;
$L__BB0_208:
	setp.neu.f32 	%p158, %f1, %f55;
	@%p158 bra 	$L__BB0_210;
	add.s64 	%rd314, %rd1, %rd5;
	mov.b32 	%r240, 1125711872;
	st.global.u32 	[%rd314], %r240;
	bra.uni 	$L__BB0_512;
$L__BB0_210:
	add.s64 	%rd312, %rd1, %rd5;
	mov.b32 	%r239, 1125646336;
	st.global.u32 	[%rd312], %r239;
	bra.uni 	$L__BB0_512;
$L__BB0_211:
	add.s32 	%r226, %r2, 147;
	cvt.rn.f32.s32 	%f56, %r226;
	setp.leu.f32 	%p149, %f1, %f56;
	@%p149 bra 	$L__BB0_219;
	add.s32 	%r232, %r2, 149;
	cvt.rn.f32.s32 	%f57, %r232;
	setp.leu.f32 	%p153, %f1, %f57;
	@%p153 bra 	$L__BB0_216;
	setp.neu.f32 	%p155, %f1, %f52;
	@%p155 bra 	$L__BB0_215;
	add.s64 	%rd310, %rd1, %rd5;
	mov.b32 	%r236, 1125580800;
	st.global.u32 	[%rd310], %r236;
	bra.uni 	$L__BB0_512;
$L__BB0_215:
	add.s64 	%rd308, %rd1, %rd5;
	mov.b32 	%r235, 1125515264;
	st.global.u32 	[%rd308], %r235;
	bra.uni 	$L__BB0_512;
$L__BB0_216:
	setp.neu.f32 	%p154, %f1, %f57;
	@%p154 bra 	$L__BB0_218;
	add.s64 	%rd306, %rd1, %rd5;
	mov.b32 	%r234, 1125449728;
	st.global.u32 	[%rd306], %r234;
	bra.uni 	$L__BB0_512;
$L__BB0_218:
	add.s64 	%rd304, %rd1, %rd5;
	mov.b32 	%r233, 1125384192;
	st.global.u32 	[%rd304], %r233;
	bra.uni 	$L__BB0_512;
$L__BB0_219:
	add.s32 	%r227, %r2, 145;
	cvt.rn.f32.s32 	%f58, %r227;
	setp.leu.f32 	%p150, %f1, %f58;
	@%p150 bra 	$L__BB0_223;
	setp.neu.f32 	%p152, %f1, %f56;
	@%p152 bra 	$L__BB0_222;
	add.s64 	%rd302, %rd1, %rd5;
	mov.b32 	%r231, 1125318656;
	st.global.u32 	[%rd302], %r231;
	bra.uni 	$L__BB0_512;
$L__BB0_222:
	add.s64 	%rd300, %rd1, %rd5;
	mov.b32 	%r230, 1125253120;
	st.global.u32 	[%rd300], %r230;
	bra.uni 	$L__BB0_512;
$L__BB0_223:
	setp.neu.f32 	%p151, %f1, %f58;
	@%p151 bra 	$L__BB0_225;
	add.s64 	%rd298, %rd1, %rd5;
	mov.b32 	%r229, 1125187584;
	st.global.u32 	[%rd298], %r229;
	bra.uni 	$L__BB0_512;
$L__BB0_225:
	add.s64 	%rd296, %rd1, %rd5;
	mov.b32 	%r228, 1125122048;
	st.global.u32 	[%rd296], %r228;
	bra.uni 	$L__BB0_512;
$L__BB0_226:
	add.s32 	%r202, %r2, 135;
	cvt.rn.f32.s32 	%f59, %r202;
	setp.leu.f32 	%p133, %f1, %f59;
	@%p133 bra 	$L__BB0_242;
	add.s32 	%r214, %r2, 139;
	cvt.rn.f32.s32 	%f60, %r214;
	setp.leu.f32 	%p141, %f1, %f60;
	@%p141 bra 	$L__BB0_235;
	add.s32 	%r220, %r2, 141;
	cvt.rn.f32.s32 	%f61, %r220;
	setp.leu.f32 	%p145, %f1, %f61;
	@%p145 bra 	$L__BB0_232;
	setp.neu.f32 	%p147, %f1, %f51;
	@%p147 bra 	$L__BB0_231;
	add.s64 	%rd294, %rd1, %rd5;
	mov.b32 	%r224, 1125056512;
	st.global.u32 	[%rd294], %r224;
	bra.uni 	$L__BB0_512;
$L__BB0_231:
	add.s64 	%rd292, %rd1, %rd5;
	mov.b32 	%r223, 1124990976;
	st.global.u32 	[%rd292], %r223;
	bra.uni 	$L__BB0_512;
$L__BB0_232:
	setp.neu.f32 	%p146, %f1, %f61;
	@%p146 bra 	$L__BB0_234;
	add.s64 	%rd290, %rd1, %rd5;
	mov.b32 	%r222, 1124925440;
	st.global.u32 	[%rd290], %r222;
	bra.uni 	$L__BB0_512;
$L__BB0_234:
	add.s64 	%rd288, %rd1, %rd5;
	mov.b32 	%r221, 1124859904;
	st.global.u32 	[%rd288], %r221;
	bra.uni 	$L__BB0_512;
$L__BB0_235:
	add.s32 	%r215, %r2, 137;
	cvt.rn.f32.s32 	%f62, %r215;
	setp.leu.f32 	%p142, %f1, %f62;
	@%p142 bra 	$L__BB0_239;
	setp.neu.f32 	%p144, %f1, %f60;
	@%p144 bra 	$L__BB0_238;
	add.s64 	%rd286, %rd1, %rd5;
	mov.b32 	%r219, 1124794368;
	st.global.u32 	[%rd286], %r219;
	bra.uni 	$L__BB0_512;
$L__BB0_238:
	add.s64 	%rd284, %rd1, %rd5;
	mov.b32 	%r218, 1124728832;
	st.global.u32 	[%rd284], %r218;
	bra.uni 	$L__BB0_512;
$L__BB0_239:
	setp.neu.f32 	%p143, %f1, %f62;
	@%p143 bra 	$L__BB0_241;
	add.s64 	%rd282, %rd1, %rd5;
	mov.b32 	%r217, 1124663296;
	st.global.u32 	[%rd282], %r217;
	bra.uni 	$L__BB0_512;
$L__BB0_241:
	add.s64 	%rd280, %rd1, %rd5;
	mov.b32 	%r216, 1124597760;
	st.global.u32 	[%rd280], %r216;
	bra.uni 	$L__BB0_512;
$L__BB0_242:
	add.s32 	%r203, %r2, 131;
	cvt.rn.f32.s32 	%f63, %r203;
	setp.leu.f32 	%p134, %f1, %f63;
	@%p134 bra 	$L__BB0_250;
	add.s32 	%r209, %r2, 133;
	cvt.rn.f32.s32 	%f64, %r209;
	setp.leu.f32 	%p138, %f1, %f64;
	@%p138 bra 	$L__BB0_247;
	setp.neu.f32 	%p140, %f1, %f59;
	@%p140 bra 	$L__BB0_246;
	add.s64 	%rd278, %rd1, %rd5;
	mov.b32 	%r213, 1124532224;
	st.global.u32 	[%rd278], %r213;
	bra.uni 	$L__BB0_512;
$L__BB0_246:
	add.s64 	%rd276, %rd1, %rd5;
	mov.b32 	%r212, 1124466688;
	st.global.u32 	[%rd276], %r212;
	bra.uni 	$L__BB0_512;
$L__BB0_247:
	setp.neu.f32 	%p139, %f1, %f64;
	@%p139 bra 	$L__BB0_249;
	add.s64 	%rd274, %rd1, %rd5;
	mov.b32 	%r211, 1124401152;
	st.global.u32 	[%rd274], %r211;
	bra.uni 	$L__BB0_512;
$L__BB0_249:
	add.s64 	%rd272, %rd1, %rd5;
	mov.b32 	%r210, 1124335616;
	st.global.u32 	[%rd272], %r210;
	bra.uni 	$L__BB0_512;
$L__BB0_250:
	add.s32 	%r204, %r2, 129;
	cvt.rn.f32.s32 	%f65, %r204;
	setp.leu.f32 	%p135, %f1, %f65;
	@%p135 bra 	$L__BB0_254;
	setp.neu.f32 	%p137, %f1, %f63;
	@%p137 bra 	$L__BB0_253;
	add.s64 	%rd270, %rd1, %rd5;
	mov.b32 	%r208, 1124270080;
	st.global.u32 	[%rd270], %r208;
	bra.uni 	$L__BB0_512;
$L__BB0_253:
	add.s64 	%rd268, %rd1, %rd5;
	mov.b32 	%r207, 1124204544;
	st.global.u32 	[%rd268], %r207;
	bra.uni 	$L__BB0_512;
$L__BB0_254:
	setp.neu.f32 	%p136, %f1, %f65;
	@%p136 bra 	$L__BB0_256;
	add.s64 	%rd266, %rd1, %rd5;
	mov.b32 	%r206, 1124139008;
	st.global.u32 	[%rd266], %r206;
	bra.uni 	$L__BB0_512;
$L__BB0_256:
	add.s64 	%rd264, %rd1, %rd5;
	mov.b32 	%r205, 1124073472;
	st.global.u32 	[%rd264], %r205;
	bra.uni 	$L__BB0_512;
$L__BB0_257:
	add.s32 	%r8, %r2, 63;
	cvt.rn.f32.s32 	%f66, %r8;
	setp.leu.f32 	%p3, %f1, %f66;
	@%p3 bra 	$L__BB0_385;
	add.s32 	%r104, %r2, 95;
	cvt.rn.f32.s32 	%f67, %r104;
	setp.leu.f32 	%p67, %f1, %f67;
	@%p67 bra 	$L__BB0_322;
	add.s32 	%r152, %r2, 111;
	cvt.rn.f32.s32 	%f68, %r152;
	setp.leu.f32 	%p99, %f1, %f68;
	@%p99 bra 	$L__BB0_291;
	add.s32 	%r176, %r2, 119;
	cvt.rn.f32.s32 	%f69, %r176;
	setp.leu.f32 	%p115, %f1, %f69;
	@%p115 bra 	$L__BB0_276;
	add.s32 	%r188, %r2, 123;
	cvt.rn.f32.s32 	%f70, %r188;
	setp.leu.f32 	%p123, %f1, %f70;
	@%p123 bra 	$L__BB0_269;
	add.s32 	%r194, %r2, 125;
	cvt.rn.f32.s32 	%f71, %r194;
	setp.leu.f32 	%p127, %f1, %f71;
	@%p127 bra 	$L__BB0_266;
	setp.neu.f32 	%p129, %f1, %f2;
	@%p129 bra 	$L__BB0_265;
	add.s64 	%rd262, %rd1, %rd5;
	mov.b32 	%r198, 1123942400;
	st.global.u32 	[%rd262], %r198;
	bra.uni 	$L__BB0_512;
$L__BB0_265:
	add.s64 	%rd260, %rd1, %rd5;
	mov.b32 	%r197, 1123811328;
	st.global.u32 	[%rd260], %r197;
	bra.uni 	$L__BB0_512;
$L__BB0_266:
	setp.neu.f32 	%p128, %f1, %f71;
	@%p128 bra 	$L__BB0_268;
	add.s64 	%rd258, %rd1, %rd5;
	mov.b32 	%r196, 1123680256;
	st.global.u32 	[%rd258], %r196;
	bra.uni 	$L__BB0_512;
$L__BB0_268:
	add.s64 	%rd256, %rd1, %rd5;
	mov.b32 	%r195, 1123549184;
	st.global.u32 	[%rd256], %r195;
	bra.uni 	$L__BB0_512;
$L__BB0_269:
	add.s32 	%r189, %r2, 121;
	cvt.rn.f32.s32 	%f72, %r189;
	setp.leu.f32 	%p124, %f1, %f72;
	@%p124 bra 	$L__BB0_273;
	setp.neu.f32 	%p126, %f1, %f70;
	@%p126 bra 	$L__BB0_272;
	add.s64 	%rd254, %rd1, %rd5;
	mov.b32 	%r193, 1123418112;
	st.global.u32 	[%rd254], %r193;
	bra.uni 	$L__BB0_512;
$L__BB0_272:
	add.s64 	%rd252, %rd1, %rd5;
	mov.b32 	%r192, 1123287040;
	st.global.u32 	[%rd252], %r192;
	bra.uni 	$L__BB0_512;
$L__BB0_273:
	setp.neu.f32 	%p125, %f1, %f72;
	@%p125 bra 	$L__BB0_275;
	add.s64 	%rd250, %rd1, %rd5;
	mov.b32 	%r191, 1123155968;
	st.global.u32 	[%rd250], %r191;
	bra.uni 	$L__BB0_512;
$L__BB0_275:
	add.s64 	%rd248, %rd1, %rd5;
	mov.b32 	%r190, 1123024896;
	st.global.u32 	[%rd248], %r190;
	bra.uni 	$L__BB0_512;
$L__BB0_276:
	add.s32 	%r177, %r2, 115;
	cvt.rn.f32.s32 	%f73, %r177;
	setp.leu.f32 	%p116, %f1, %f73;
	@%p116 bra 	$L__BB0_284;
	add.s32 	%r183, %r2, 117;
	cvt.rn.f32.s32 	%f74, %r183;
	setp.leu.f32 	%p120, %f1, %f74;
	@%p120 bra 	$L__BB0_281;
	setp.neu.f32 	%p122, %f1, %f69;
	@%p122 bra 	$L__BB0_280;
	add.s64 	%rd246, %rd1, %rd5;
	mov.b32 	%r187, 1122893824;
	st.global.u32 	[%rd246], %r187;
	bra.uni 	$L__BB0_512;
$L__BB0_280:
	add.s64 	%rd244, %rd1, %rd5;
	mov.b32 	%r186, 1122762752;
	st.global.u32 	[%rd244], %r186;
	bra.uni 	$L__BB0_512;
$L__BB0_281:
	setp.neu.f32 	%p121, %f1, %f74;
	@%p121 bra 	$L__BB0_283;
	add.s64 	%rd242, %rd1, %rd5;
	mov.b32 	%r185, 1122631680;
	st.global.u32 	[%rd242], %r185;
	bra.uni 	$L__BB0_512;
$L__BB0_283:
	add.s64 	%rd240, %rd1, %rd5;
	mov.b32 	%r184, 1122500608;
	st.global.u32 	[%rd240], %r184;
	bra.uni 	$L__BB0_512;
$L__BB0_284:
	add.s32 	%r178, %r2, 113;
	cvt.rn.f32.s32 	%f75, %r178;
	setp.leu.f32 	%p117, %f1, %f75;
	@%p117 bra 	$L__BB0_288;
	setp.neu.f32 	%p119, %f1, %f73;
	@%p119 bra 	$L__BB0_287;
	add.s64 	%rd238, %rd1, %rd5;
	mov.b32 	%r182, 1122369536;
	st.global.u32 	[%rd238], %r182;
	bra.uni 	$L__BB0_512;
$L__BB0_287:
	add.s64 	%rd236, %rd1, %rd5;
	mov.b32 	%r181, 1122238464;
	st.global.u32 	[%rd236], %r181;
	bra.uni 	$L__BB0_512;
$L__BB0_288:
	setp.neu.f32 	%p118, %f1, %f75;
	@%p118 bra 	$L__BB0_290;
	add.s64 	%rd234, %rd1, %rd5;
	mov.b32 	%r180, 1122107392;
	st.global.u32 	[%rd234], %r180;
	bra.uni 	$L__BB0_512;
$L__BB0_290:
	add.s64 	%rd232, %rd1, %rd5;
	mov.b32 	%r179, 1121976320;
	st.global.u32 	[%rd232], %r179;
	bra.uni 	$L__BB0_512;
$L__BB0_291:
	add.s32 	%r153, %r2, 103;
	cvt.rn.f32.s32 	%f76, %r153;
	setp.leu.f32 	%p100, %f1, %f76;
	@%p100 bra 	$L__BB0_307;
	add.s32 	%r165, %r2, 107;
	cvt.rn.f32.s32 	%f77, %r165;
	setp.leu.f32 	%p108, %f1, %f77;
	@%p108 bra 	$L__BB0_300;
	add.s32 	%r171, %r2, 109;
	cvt.rn.f32.s32 	%f78, %r171;
	setp.leu.f32 	%p112, %f1, %f78;
	@%p112 bra 	$L__BB0_297;
	setp.neu.f32 	%p114, %f1, %f68;
	@%p114 bra 	$L__BB0_296;
	add.s64 	%rd230, %rd1, %rd5;
	mov.b32 	%r175, 1121845248;
	st.global.u32 	[%rd230], %r175;
	bra.uni 	$L__BB0_512;
$L__BB0_296:
	add.s64 	%rd228, %rd1, %rd5;
	mov.b32 	%r174, 1121714176;
	st.global.u32 	[%rd228], %r174;
	bra.uni 	$L__BB0_512;
$L__BB0_297:
	setp.neu.f32 	%p113, %f1, %f78;
	@%p113 bra 	$L__BB0_299;
	add.s64 	%rd226, %rd1, %rd5;
	mov.b32 	%r173, 1121583104;
	st.global.u32 	[%rd226], %r173;
	bra.uni 	$L__BB0_512;
$L__BB0_299:
	add.s64 	%rd224, %rd1, %rd5;
	mov.b32 	%r172, 1121452032;
	st.global.u32 	[%rd224], %r172;
	bra.uni 	$L__BB0_512;
$L__BB0_300:
	add.s32 	%r166, %r2, 105;
	cvt.rn.f32.s32 	%f79, %r166;
	setp.leu.f32 	%p109, %f1, %f79;
	@%p109 bra 	$L__BB0_304;
	setp.neu.f32 	%p111, %f1, %f77;
	@%p111 bra 	$L__BB0_303;
	add.s64 	%rd222, %rd1, %rd5;
	mov.b32 	%r170, 1121320960;
	st.global.u32 	[%rd222], %r170;
	bra.uni 	$L__BB0_512;
$L__BB0_303:
	add.s64 	%rd220, %rd1, %rd5;
	mov.b32 	%r169, 1121189888;
	st.global.u32 	[%rd220], %r169;
	bra.uni 	$L__BB0_512;
$L__BB0_304:
	setp.neu.f32 	%p110, %f1, %f79;
	@%p110 bra 	$L__BB0_306;
	add.s64 	%rd218, %rd1, %rd5;
	mov.b32 	%r168, 1121058816;
	st.global.u32 	[%rd218], %r168;
	bra.uni 	$L__BB0_512;
$L__BB0_306:
	add.s64 	%rd216, %rd1, %rd5;
	mov.b32 	%r167, 1120927744;
	st.global.u32 	[%rd216], %r167;
	bra.uni 	$L__BB0_512;
$L__BB0_307:
	add.s32 	%r154, %r2, 99;
	cvt.rn.f32.s32 	%f80, %r154;
	setp.leu.f32 	%p101, %f1, %f80;
	@%p101 bra 	$L__BB0_315;
	add.s32 	%r160, %r2, 101;
	cvt.rn.f32.s32 	%f81, %r160;
	setp.leu.f32 	%p105, %f1, %f81;
	@%p105 bra 	$L__BB0_312;
	setp.neu.f32 	%p107, %f1, %f76;
	@%p107 bra 	$L__BB0_311;
	add.s64 	%rd214, %rd1, %rd5;
	mov.b32 	%r164, 1120796672;
	st.global.u32 	[%rd214], %r164;
	bra.uni 	$L__BB0_512;
$L__BB0_311:
	add.s64 	%rd212, %rd1, %rd5;
	mov.b32 	%r163, 1120665600;
	st.global.u32 	[%rd212], %r163;
	bra.uni 	$L__BB0_512;
$L__BB0_312:
	setp.neu.f32 	%p106, %f1, %f81;
	@%p106 bra 	$L__BB0_314;
	add.s64 	%rd210, %rd1, %rd5;
	mov.b32 	%r162, 1120534528;
	st.global.u32 	[%rd210], %r162;
	bra.uni 	$L__BB0_512;
$L__BB0_314:
	add.s64 	%rd208, %rd1, %rd5;
	mov.b32 	%r161, 1120403456;
	st.global.u32 	[%rd208], %r161;
	bra.uni 	$L__BB0_512;
$L__BB0_315:
	add.s32 	%r155, %r2, 97;
	cvt.rn.f32.s32 	%f82, %r155;
	setp.leu.f32 	%p102, %f1, %f82;
	@%p102 bra 	$L__BB0_319;
	setp.neu.f32 	%p104, %f1, %f80;
	@%p104 bra 	$L__BB0_318;
	add.s64 	%rd206, %rd1, %rd5;
	mov.b32 	%r159, 1120272384;
	st.global.u32 	[%rd206], %r159;
	bra.uni 	$L__BB0_512;
$L__BB0_318:
	add.s64 	%rd204, %rd1, %rd5;
	mov.b32 	%r158, 1120141312;
	st.global.u32 	[%rd204], %r158;
	bra.uni 	$L__BB0_512;
$L__BB0_319:
	setp.neu.f32 	%p103, %f1, %f82;
	@%p103 bra 	$L__BB0_321;
	add.s64 	%rd202, %rd1, %rd5;
	mov.b32 	%r157, 1120010240;
	st.global.u32 	[%rd202], %r157;
	bra.uni 	$L__BB0_512;
$L__BB0_321:
	add.s64 	%rd200, %rd1, %rd5;
	mov.b32 	%r156, 1119879168;
	st.global.u32 	[%rd200], %r156;
	bra.uni 	$L__BB0_512;
$L__BB0_322:
	add.s32 	%r105, %r2, 79;
	cvt.rn.f32.s32 	%f83, %r105;
	setp.leu.f32 	%p68, %f1, %f83;
	@%p68 bra 	$L__BB0_354;
	add.s32 	%r129, %r2, 87;
	cvt.rn.f32.s32 	%f84, %r129;
	setp.leu.f32 	%p84, %f1, %f84;
	@%p84 bra 	$L__BB0_339;
	add.s32 	%r141, %r2, 91;
	cvt.rn.f32.s32 	%f85, %r141;
	setp.leu.f32 	%p92, %f1, %f85;
	@%p92 bra 	$L__BB0_332;
	add.s32 	%r147, %r2, 93;
	cvt.rn.f32.s32 	%f86, %r147;
	setp.leu.f32 	%p96, %f1, %f86;
	@%p96 bra 	$L__BB0_329;
	setp.neu.f32 	%p98, %f1, %f67;
	@%p98 bra 	$L__BB0_328;
	add.s64 	%rd198, %rd1, %rd5;
	mov.b32 	%r151, 1119748096;
	st.global.u32 	[%rd198], %r151;
	bra.uni 	$L__BB0_512;
$L__BB0_328:
	add.s64 	%rd196, %rd1, %rd5;
	mov.b32 	%r150, 1119617024;
	st.global.u32 	[%rd196], %r150;
	bra.uni 	$L__BB0_512;
$L__BB0_329:
	setp.neu.f32 	%p97, %f1, %f86;
	@%p97 bra 	$L__BB0_331;
	add.s64 	%rd194, %rd1, %rd5;
	mov.b32 	%r149, 1119485952;
	st.global.u32 	[%rd194], %r149;
	bra.uni 	$L__BB0_512;
$L__BB0_331:
	add.s64 	%rd192, %rd1, %rd5;
	mov.b32 	%r148, 1119354880;
	st.global.u32 	[%rd192], %r148;
	bra.uni 	$L__BB0_512;
$L__BB0_332:
	add.s32 	%r142, %r2, 89;
	cvt.rn.f32.s32 	%f87, %r142;
	setp.leu.f32 	%p93, %f1, %f87;
	@%p93 bra 	$L__BB0_336;
	setp.neu.f32 	%p95, %f1, %f85;
	@%p95 bra 	$L__BB0_335;
	add.s64 	%rd190, %rd1, %rd5;
	mov.b32 	%r146, 1119223808;
	st.global.u32 	[%rd190], %r146;
	bra.uni 	$L__BB0_512;
$L__BB0_335:
	add.s64 	%rd188, %rd1, %rd5;
	mov.b32 	%r145, 1119092736;
	st.global.u32 	[%rd188], %r145;
	bra.uni 	$L__BB0_512;
$L__BB0_336:
	setp.neu.f32 	%p94, %f1, %f87;
	@%p94 bra 	$L__BB0_338;
	add.s64 	%rd186, %rd1, %rd5;
	mov.b32 	%r144, 1118961664;
	st.global.u32 	[%rd186], %r144;
	bra.uni 	$L__BB0_512;
$L__BB0_338:
	add.s64 	%rd184, %rd1, %rd5;
	mov.b32 	%r143, 1118830592;
	st.global.u32 	[%rd184], %r143;
	bra.uni 	$L__BB0_512;
$L__BB0_339:
	add.s32 	%r130, %r2, 83;
	cvt.rn.f32.s32 	%f88, %r130;
	setp.leu.f32 	%p85, %f1, %f88;
	@%p85 bra 	$L__BB0_347;
	add.s32 	%r136, %r2, 85;
	cvt.rn.f32.s32 	%f89, %r136;
	setp.leu.f32 	%p89, %f1, %f89;
	@%p89 bra 	$L__BB0_344;
	setp.neu.f32 	%p91, %f1, %f84;
	@%p91 bra 	$L__BB0_343;
	add.s64 	%rd182, %rd1, %rd5;
	mov.b32 	%r140, 1118699520;
	st.global.u32 	[%rd182], %r140;
	bra.uni 	$L__BB0_512;
$L__BB0_343:
	add.s64 	%rd180, %rd1, %rd5;
	mov.b32 	%r139, 1118568448;
	st.global.u32 	[%rd180], %r139;
	bra.uni 	$L__BB0_512;
$L__BB0_344:
	setp.neu.f32 	%p90, %f1, %f89;
	@%p90 bra 	$L__BB0_346;
	add.s64 	%rd178, %rd1, %rd5;
	mov.b32 	%r138, 1118437376;
	st.global.u32 	[%rd178], %r138;
	bra.uni 	$L__BB0_512;
$L__BB0_346:
	add.s64 	%rd176, %rd1, %rd5;
	mov.b32 	%r137, 1118306304;
	st.global.u32 	[%rd176], %r137;
	bra.uni 	$L__BB0_512;
$L__BB0_347:
	add.s32 	%r131, %r2, 81;
	cvt.rn.f32.s32 	%f90, %r131;
	setp.leu.f32 	%p86, %f1, %f90;
	@%p86 bra 	$L__BB0_351;
	setp.neu.f32 	%p88, %f1, %f88;
	@%p88 bra 	$L__BB0_350;
	add.s64 	%rd174, %rd1, %rd5;
	mov.b32 	%r135, 1118175232;
	st.global.u32 	[%rd174], %r135;
	bra.uni 	$L__BB0_512;
$L__BB0_350:
	add.s64 	%rd172, %rd1, %rd5;
	mov.b32 	%r134, 1118044160;
	st.global.u32 	[%rd172], %r134;
	bra.uni 	$L__BB0_512;
$L__BB0_351:
	setp.neu.f32 	%p87, %f1, %f90;
	@%p87 bra 	$L__BB0_353;
	add.s64 	%rd170, %rd1, %rd5;
	mov.b32 	%r133, 1117913088;
	st.global.u32 	[%rd170], %r133;
	bra.uni 	$L__BB0_512;
$L__BB0_353:
	add.s64 	%rd168, %rd1, %rd5;
	mov.b32 	%r132, 1117782016;
	st.global.u32 	[%rd168], %r132;
	bra.uni 	$L__BB0_512;
$L__BB0_354:
	add.s32 	%r106, %r2, 71;
	cvt.rn.f32.s32 	%f91, %r106;
	setp.leu.f32 	%p69, %f1, %f91;
	@%p69 bra 	$L__BB0_370;
	add.s32 	%r118, %r2, 75;
	cvt.rn.f32.s32 	%f92, %r118;
	setp.leu.f32 	%p77, %f1, %f92;
	@%p77 bra 	$L__BB0_363;
	add.s32 	%r124, %r2, 77;
	cvt.rn.f32.s32 	%f93, %r124;
	setp.leu.f32 	%p81, %f1, %f93;
	@%p81 bra 	$L__BB0_360;
	setp.neu.f32 	%p83, %f1, %f83;
	@%p83 bra 	$L__BB0_359;
	add.s64 	%rd166, %rd1, %rd5;
	mov.b32 	%r128, 1117650944;
	st.global.u32 	[%rd166], %r128;
	bra.uni 	$L__BB0_512;
$L__BB0_359:
	add.s64 	%rd164, %rd1, %rd5;
	mov.b32 	%r127, 1117519872;
	st.global.u32 	[%rd164], %r127;
	bra.uni 	$L__BB0_512;
$L__BB0_360:
	setp.neu.f32 	%p82, %f1, %f93;
	@%p82 bra 	$L__BB0_362;
	add.s64 	%rd162, %rd1, %rd5;
	mov.b32 	%r126, 1117388800;
	st.global.u32 	[%rd162], %r126;
	bra.uni 	$L__BB0_512;
$L__BB0_362:
	add.s64 	%rd160, %rd1, %rd5;
	mov.b32 	%r125, 1117257728;
	st.global.u32 	[%rd160], %r125;
	bra.uni 	$L__BB0_512;
$L__BB0_363:
	add.s32 	%r119, %r2, 73;
	cvt.rn.f32.s32 	%f94, %r119;
	setp.leu.f32 	%p78, %f1, %f94;
	@%p78 bra 	$L__BB0_367;
	setp.neu.f32 	%p80, %f1, %f92;
	@%p80 bra 	$L__BB0_366;
	add.s64 	%rd158, %rd1, %rd5;
	mov.b32 	%r123, 1117126656;
	st.global.u32 	[%rd158], %r123;
	bra.uni 	$L__BB0_512;
$L__BB0_366:
	add.s64 	%rd156, %rd1, %rd5;
	mov.b32 	%r122, 1116995584;
	st.global.u32 	[%rd156], %r122;
	bra.uni 	$L__BB0_512;
$L__BB0_367:
	setp.neu.f32 	%p79, %f1, %f94;
	@%p79 bra 	$L__BB0_369;
	add.s64 	%rd154, %rd1, %rd5;
	mov.b32 	%r121, 1116864512;
	st.global.u32 	[%rd154], %r121;
	bra.uni 	$L__BB0_512;
$L__BB0_369:
	add.s64 	%rd152, %rd1, %rd5;
	mov.b32 	%r120, 1116733440;
	st.global.u32 	[%rd152], %r120;
	bra.uni 	$L__BB0_512;
$L__BB0_370:
	add.s32 	%r107, %r2, 67;
	cvt.rn.f32.s32 	%f95, %r107;
	setp.leu.f32 	%p70, %f1, %f95;
	@%p70 bra 	$L__BB0_378;
	add.s32 	%r113, %r2, 69;
	cvt.rn.f32.s32 	%f96, %r113;
	setp.leu.f32 	%p74, %f1, %f96;
	@%p74 bra 	$L__BB0_375;
	setp.neu.f32 	%p76, %f1, %f91;
	@%p76 bra 	$L__BB0_374;
	add.s64 	%rd150, %rd1, %rd5;
	mov.b32 	%r117, 1116602368;
	st.global.u32 	[%rd150], %r117;
	bra.uni 	$L__BB0_512;
$L__BB0_374:
	add.s64 	%rd148, %rd1, %rd5;
	mov.b32 	%r116, 1116471296;
	st.global.u32 	[%rd148], %r116;
	bra.uni 	$L__BB0_512;
$L__BB0_375:
	setp.neu.f32 	%p75, %f1, %f96;
	@%p75 bra 	$L__BB0_377;
	add.s64 	%rd146, %rd1, %rd5;
	mov.b32 	%r115, 1116340224;
	st.global.u32 	[%rd146], %r115;
	bra.uni 	$L__BB0_512;
$L__BB0_377:
	add.s64 	%rd144, %rd1, %rd5;
	mov.b32 	%r114, 1116209152;
	st.global.u32 	[%rd144], %r114;
	bra.uni 	$L__BB0_512;
$L__BB0_378:
	add.s32 	%r108, %r2, 65;
	cvt.rn.f32.s32 	%f97, %r108;
	setp.leu.f32 	%p71, %f1, %f97;
	@%p71 bra 	$L__BB0_382;
	setp.neu.f32 	%p73, %f1, %f95;
	@%p73 bra 	$L__BB0_381;
	add.s64 	%rd142, %rd1, %rd5;
	mov.b32 	%r112, 1116078080;
	st.global.u32 	[%rd142], %r112;
	bra.uni 	$L__BB0_512;
$L__BB0_381:
	add.s64 	%rd140, %rd1, %rd5;
	mov.b32 	%r111, 1115947008;
	st.global.u32 	[%rd140], %r111;
	bra.uni 	$L__BB0_512;
$L__BB0_382:
	setp.neu.f32 	%p72, %f1, %f97;
	@%p72 bra 	$L__BB0_384;
	add.s64 	%rd138, %rd1, %rd5;
	mov.b32 	%r110, 1115815936;
	st.global.u32 	[%rd138], %r110;
	bra.uni 	$L__BB0_512;
$L__BB0_384:
	add.s64 	%rd136, %rd1, %rd5;
	mov.b32 	%r109, 1115684864;
	st.global.u32 	[%rd136], %r109;
	bra.uni 	$L__BB0_512;
$L__BB0_385:
	add.s32 	%r9, %r2, 31;
	cvt.rn.f32.s32 	%f98, %r9;
	setp.leu.f32 	%p4, %f1, %f98;
	@%p4 bra 	$L__BB0_449;
	add.s32 	%r57, %r2, 47;
	cvt.rn.f32.s32 	%f99, %r57;
	setp.leu.f32 	%p36, %f1, %f99;
	@%p36 bra 	$L__BB0_418;
	add.s32 	%r81, %r2, 55;
	cvt.rn.f32.s32 	%f100, %r81;
	setp.leu.f32 	%p52, %f1, %f100;
	@%p52 bra 	$L__BB0_403;
	add.s32 	%r93, %r2, 59;
	cvt.rn.f32.s32 	%f101, %r93;
	setp.leu.f32 	%p60, %f1, %f101;
	@%p60 bra 	$L__BB0_396;
	add.s32 	%r99, %r2, 61;
	cvt.rn.f32.s32 	%f102, %r99;
	setp.leu.f32 	%p64, %f1, %f102;
	@%p64 bra 	$L__BB0_393;
	setp.neu.f32 	%p66, %f1, %f66;
	@%p66 bra 	$L__BB0_392;
	add.s64 	%rd134, %rd1, %rd5;
	mov.b32 	%r103, 1115422720;
	st.global.u32 	[%rd134], %r103;
	bra.uni 	$L__BB0_512;
$L__BB0_392:
	add.s64 	%rd132, %rd1, %rd5;
	mov.b32 	%r102, 1115160576;
	st.global.u32 	[%rd132], %r102;
	bra.uni 	$L__BB0_512;
$L__BB0_393:
	setp.neu.f32 	%p65, %f1, %f102;
	@%p65 bra 	$L__BB0_395;
	add.s64 	%rd130, %rd1, %rd5;
	mov.b32 	%r101, 1114898432;
	st.global.u32 	[%rd130], %r101;
	bra.uni 	$L__BB0_512;
$L__BB0_395:
	add.s64 	%rd128, %rd1, %rd5;
	mov.b32 	%r100, 1114636288;
	st.global.u32 	[%rd128], %r100;
	bra.uni 	$L__BB0_512;
$L__BB0_396:
	add.s32 	%r94, %r2, 57;
	cvt.rn.f32.s32 	%f103, %r94;
	setp.leu.f32 	%p61, %f1, %f103;
	@%p61 bra 	$L__BB0_400;
	setp.neu.f32 	%p63, %f1, %f101;
	@%p63 bra 	$L__BB0_399;
	add.s64 	%rd126, %rd1, %rd5;
	mov.b32 	%r98, 1114374144;
	st.global.u32 	[%rd126], %r98;
	bra.uni 	$L__BB0_512;
$L__BB0_399:
	add.s64 	%rd124, %rd1, %rd5;
	mov.b32 	%r97, 1114112000;
	st.global.u32 	[%rd124], %r97;
	bra.uni 	$L__BB0_512;
$L__BB0_400:
	setp.neu.f32 	%p62, %f1, %f103;
	@%p62 bra 	$L__BB0_402;
	add.s64 	%rd122, %rd1, %rd5;
	mov.b32 	%r96, 1113849856;
	st.global.u32 	[%rd122], %r96;
	bra.uni 	$L__BB0_512;
$L__BB0_402:
	add.s64 	%rd120, %rd1, %rd5;
	mov.b32 	%r95, 1113587712;
	st.global.u32 	[%rd120], %r95;
	bra.uni 	$L__BB0_512;
$L__BB0_403:
	add.s32 	%r82, %r2, 51;
	cvt.rn.f32.s32 	%f104, %r82;
	setp.leu.f32 	%p53, %f1, %f104;
	@%p53 bra 	$L__BB0_411;
	add.s32 	%r88, %r2, 53;
	cvt.rn.f32.s32 	%f105, %r88;
	setp.leu.f32 	%p57, %f1, %f105;
	@%p57 bra 	$L__BB0_408;
	setp.neu.f32 	%p59, %f1, %f100;
	@%p59 bra 	$L__BB0_407;
	add.s64 	%rd118, %rd1, %rd5;
	mov.b32 	%r92, 1113325568;
	st.global.u32 	[%rd118], %r92;
	bra.uni 	$L__BB0_512;
$L__BB0_407:
	add.s64 	%rd116, %rd1, %rd5;
	mov.b32 	%r91, 1113063424;
	st.global.u32 	[%rd116], %r91;
	bra.uni 	$L__BB0_512;
$L__BB0_408:
	setp.neu.f32 	%p58, %f1, %f105;
	@%p58 bra 	$L__BB0_410;
	add.s64 	%rd114, %rd1, %rd5;
	mov.b32 	%r90, 1112801280;
	st.global.u32 	[%rd114], %r90;
	bra.uni 	$L__BB0_512;
$L__BB0_410:
	add.s64 	%rd112, %rd1, %rd5;
	mov.b32 	%r89, 1112539136;
	st.global.u32 	[%rd112], %r89;
	bra.uni 	$L__BB0_512;
$L__BB0_411:
	add.s32 	%r83, %r2, 49;
	cvt.rn.f32.s32 	%f106, %r83;
	setp.leu.f32 	%p54, %f1, %f106;
	@%p54 bra 	$L__BB0_415;
	setp.neu.f32 	%p56, %f1, %f104;
	@%p56 bra 	$L__BB0_414;
	add.s64 	%rd110, %rd1, %rd5;
	mov.b32 	%r87, 1112276992;
	st.global.u32 	[%rd110], %r87;
	bra.uni 	$L__BB0_512;
$L__BB0_414:
	add.s64 	%rd108, %rd1, %rd5;
	mov.b32 	%r86, 1112014848;
	st.global.u32 	[%rd108], %r86;
	bra.uni 	$L__BB0_512;
$L__BB0_415:
	setp.neu.f32 	%p55, %f1, %f106;
	@%p55 bra 	$L__BB0_417;
	add.s64 	%rd106, %rd1, %rd5;
	mov.b32 	%r85, 1111752704;
	st.global.u32 	[%rd106], %r85;
	bra.uni 	$L__BB0_512;
$L__BB0_417:
	add.s64 	%rd104, %rd1, %rd5;
	mov.b32 	%r84, 1111490560;
	st.global.u32 	[%rd104], %r84;
	bra.uni 	$L__BB0_512;
$L__BB0_418:
	add.s32 	%r58, %r2, 39;
	cvt.rn.f32.s32 	%f107, %r58;
	setp.leu.f32 	%p37, %f1, %f107;
	@%p37 bra 	$L__BB0_434;
	add.s32 	%r70, %r2, 43;
	cvt.rn.f32.s32 	%f108, %r70;
	setp.leu.f32 	%p45, %f1, %f108;
	@%p45 bra 	$L__BB0_427;
	add.s32 	%r76, %r2, 45;
	cvt.rn.f32.s32 	%f109, %r76;
	setp.leu.f32 	%p49, %f1, %f109;
	@%p49 bra 	$L__BB0_424;
	setp.neu.f32 	%p51, %f1, %f99;
	@%p51 bra 	$L__BB0_423;
	add.s64 	%rd102, %rd1, %rd5;
	mov.b32 	%r80, 1111228416;
	st.global.u32 	[%rd102], %r80;
	bra.uni 	$L__BB0_512;
$L__BB0_423:
	add.s64 	%rd100, %rd1, %rd5;
	mov.b32 	%r79, 1110966272;
	st.global.u32 	[%rd100], %r79;
	bra.uni 	$L__BB0_512;
$L__BB0_424:
	setp.neu.f32 	%p50, %f1, %f109;
	@%p50 bra 	$L__BB0_426;
	add.s64 	%rd98, %rd1, %rd5;
	mov.b32 	%r78, 1110704128;
	st.global.u32 	[%rd98], %r78;
	bra.uni 	$L__BB0_512;
$L__BB0_426:
	add.s64 	%rd96, %rd1, %rd5;
	mov.b32 	%r77, 1110441984;
	st.global.u32 	[%rd96], %r77;
	bra.uni 	$L__BB0_512;
$L__BB0_427:
	add.s32 	%r71, %r2, 41;
	cvt.rn.f32.s32 	%f110, %r71;
	setp.leu.f32 	%p46, %f1, %f110;
	@%p46 bra 	$L__BB0_431;
	setp.neu.f32 	%p48, %f1, %f108;
	@%p48 bra 	$L__BB0_430;
	add.s64 	%rd94, %rd1, %rd5;
	mov.b32 	%r75, 1110179840;
	st.global.u32 	[%rd94], %r75;
	bra.uni 	$L__BB0_512;
$L__BB0_430:
	add.s64 	%rd92, %rd1, %rd5;
	mov.b32 	%r74, 1109917696;
	st.global.u32 	[%rd92], %r74;
	bra.uni 	$L__BB0_512;
$L__BB0_431:
	setp.neu.f32 	%p47, %f1, %f110;
	@%p47 bra 	$L__BB0_433;
	add.s64 	%rd90, %rd1, %rd5;
	mov.b32 	%r73, 1109655552;
	st.global.u32 	[%rd90], %r73;
	bra.uni 	$L__BB0_512;
$L__BB0_433:
	add.s64 	%rd88, %rd1, %rd5;
	mov.b32 	%r72, 1109393408;
	st.global.u32 	[%rd88], %r72;
	bra.uni 	$L__BB0_512;
$L__BB0_434:
	add.s32 	%r59, %r2, 35;
	cvt.rn.f32.s32 	%f111, %r59;
	setp.leu.f32 	%p38, %f1, %f111;
	@%p38 bra 	$L__BB0_442;
	add.s32 	%r65, %r2, 37;
	cvt.rn.f32.s32 	%f112, %r65;
	setp.leu.f32 	%p42, %f1, %f112;
	@%p42 bra 	$L__BB0_439;
	setp.neu.f32 	%p44, %f1, %f107;
	@%p44 bra 	$L__BB0_438;
	add.s64 	%rd86, %rd1, %rd5;
	mov.b32 	%r69, 1109131264;
	st.global.u32 	[%rd86], %r69;
	bra.uni 	$L__BB0_512;
$L__BB0_438:
	add.s64 	%rd84, %rd1, %rd5;
	mov.b32 	%r68, 1108869120;
	st.global.u32 	[%rd84], %r68;
	bra.uni 	$L__BB0_512;
$L__BB0_439:
	setp.neu.f32 	%p43, %f1, %f112;
	@%p43 bra 	$L__BB0_441;
	add.s64 	%rd82, %rd1, %rd5;
	mov.b32 	%r67, 1108606976;
	st.global.u32 	[%rd82], %r67;
	bra.uni 	$L__BB0_512;
$L__BB0_441:
	add.s64 	%rd80, %rd1, %rd5;
	mov.b32 	%r66, 1108344832;
	st.global.u32 	[%rd80], %r66;
	bra.uni 	$L__BB0_512;
$L__BB0_442:
	add.s32 	%r60, %r2, 33;
	cvt.rn.f32.s32 	%f113, %r60;
	setp.leu.f32 	%p39, %f1, %f113;
	@%p39 bra 	$L__BB0_446;
	setp.neu.f32 	%p41, %f1, %f111;
	@%p41 bra 	$L__BB0_445;
	add.s64 	%rd78, %rd1, %rd5;
	mov.b32 	%r64, 1108082688;
	st.global.u32 	[%rd78], %r64;
	bra.uni 	$L__BB0_512;
$L__BB0_445:
	add.s64 	%rd76, %rd1, %rd5;
	mov.b32 	%r63, 1107820544;
	st.global.u32 	[%rd76], %r63;
	bra.uni 	$L__BB0_512;
$L__BB0_446:
	setp.neu.f32 	%p40, %f1, %f113;
	@%p40 bra 	$L__BB0_448;
	add.s64 	%rd74, %rd1, %rd5;
	mov.b32 	%r62, 1107558400;
	st.global.u32 	[%rd74], %r62;
	bra.uni 	$L__BB0_512;
$L__BB0_448:
	add.s64 	%rd72, %rd1, %rd5;
	mov.b32 	%r61, 1107296256;
	st.global.u32 	[%rd72], %r61;
	bra.uni 	$L__BB0_512;
$L__BB0_449:
	add.s32 	%r10, %r2, 15;
	cvt.rn.f32.s32 	%f114, %r10;
	setp.leu.f32 	%p5, %f1, %f114;
	@%p5 bra 	$L__BB0_481;
	add.s32 	%r34, %r2, 23;
	cvt.rn.f32.s32 	%f115, %r34;
	setp.leu.f32 	%p21, %f1, %f115;
	@%p21 bra 	$L__BB0_466;
	add.s32 	%r46, %r2, 27;
	cvt.rn.f32.s32 	%f116, %r46;
	setp.leu.f32 	%p29, %f1, %f116;
	@%p29 bra 	$L__BB0_459;
	add.s32 	%r52, %r2, 29;
	cvt.rn.f32.s32 	%f117, %r52;
	setp.leu.f32 	%p33, %f1, %f117;
	@%p33 bra 	$L__BB0_456;
	setp.neu.f32 	%p35, %f1, %f98;
	@%p35 bra 	$L__BB0_455;
	add.s64 	%rd70, %rd1, %rd5;
	mov.b32 	%r56, 1106771968;
	st.global.u32 	[%rd70], %r56;
	bra.uni 	$L__BB0_512;
$L__BB0_455:
	add.s64 	%rd68, %rd1, %rd5;
	mov.b32 	%r55, 1106247680;
	st.global.u32 	[%rd68], %r55;
	bra.uni 	$L__BB0_512;
$L__BB0_456:
	setp.neu.f32 	%p34, %f1, %f117;
	@%p34 bra 	$L__BB0_458;
	add.s64 	%rd66, %rd1, %rd5;
	mov.b32 	%r54, 1105723392;
	st.global.u32 	[%rd66], %r54;
	bra.uni 	$L__BB0_512;
$L__BB0_458:
	add.s64 	%rd64, %rd1, %rd5;
	mov.b32 	%r53, 1105199104;
	st.global.u32 	[%rd64], %r53;
	bra.uni 	$L__BB0_512;
$L__BB0_459:
	add.s32 	%r47, %r2, 25;
	cvt.rn.f32.s32 	%f118, %r47;
	setp.leu.f32 	%p30, %f1, %f118;
	@%p30 bra 	$L__BB0_463;
	setp.neu.f32 	%p32, %f1, %f116;
	@%p32 bra 	$L__BB0_462;
	add.s64 	%rd62, %rd1, %rd5;
	mov.b32 	%r51, 1104674816;
	st.global.u32 	[%rd62], %r51;
	bra.uni 	$L__BB0_512;
$L__BB0_462:
	add.s64 	%rd60, %rd1, %rd5;
	mov.b32 	%r50, 1104150528;
	st.global.u32 	[%rd60], %r50;
	bra.uni 	$L__BB0_512;
$L__BB0_463:
	setp.neu.f32 	%p31, %f1, %f118;
	@%p31 bra 	$L__BB0_465;
	add.s64 	%rd58, %rd1, %rd5;
	mov.b32 	%r49, 1103626240;
	st.global.u32 	[%rd58], %r49;
	bra.uni 	$L__BB0_512;
$L__BB0_465:
	add.s64 	%rd56, %rd1, %rd5;
	mov.b32 	%r48, 1103101952;
	st.global.u32 	[%rd56], %r48;
	bra.uni 	$L__BB0_512;
$L__BB0_466:
	add.s32 	%r35, %r2, 19;
	cvt.rn.f32.s32 	%f119, %r35;
	setp.leu.f32 	%p22, %f1, %f119;
	@%p22 bra 	$L__BB0_474;
	add.s32 	%r41, %r2, 21;
	cvt.rn.f32.s32 	%f120, %r41;
	setp.leu.f32 	%p26, %f1, %f120;
	@%p26 bra 	$L__BB0_471;
	setp.neu.f32 	%p28, %f1, %f115;
	@%p28 bra 	$L__BB0_470;
	add.s64 	%rd54, %rd1, %rd5;
	mov.b32 	%r45, 1102577664;
	st.global.u32 	[%rd54], %r45;
	bra.uni 	$L__BB0_512;
$L__BB0_470:
	add.s64 	%rd52, %rd1, %rd5;
	mov.b32 	%r44, 1102053376;
	st.global.u32 	[%rd52], %r44;
	bra.uni 	$L__BB0_512;
$L__BB0_471:
	setp.neu.f32 	%p27, %f1, %f120;
	@%p27 bra 	$L__BB0_473;
	add.s64 	%rd50, %rd1, %rd5;
	mov.b32 	%r43, 1101529088;
	st.global.u32 	[%rd50], %r43;
	bra.uni 	$L__BB0_512;
$L__BB0_473:
	add.s64 	%rd48, %rd1, %rd5;
	mov.b32 	%r42, 1101004800;
	st.global.u32 	[%rd48], %r42;
	bra.uni 	$L__BB0_512;
$L__BB0_474:
	add.s32 	%r36, %r2, 17;
	cvt.rn.f32.s32 	%f121, %r36;
	setp.leu.f32 	%p23, %f1, %f121;
	@%p23 bra 	$L__BB0_478;
	setp.neu.f32 	%p25, %f1, %f119;
	@%p25 bra 	$L__BB0_477;
	add.s64 	%rd46, %rd1, %rd5;
	mov.b32 	%r40, 1100480512;
	st.global.u32 	[%rd46], %r40;
	bra.uni 	$L__BB0_512;
$L__BB0_477:
	add.s64 	%rd44, %rd1, %rd5;
	mov.b32 	%r39, 1099956224;
	st.global.u32 	[%rd44], %r39;
	bra.uni 	$L__BB0_512;
$L__BB0_478:
	setp.neu.f32 	%p24, %f1, %f121;
	@%p24 bra 	$L__BB0_480;
	add.s64 	%rd42, %rd1, %rd5;
	mov.b32 	%r38, 1099431936;
	st.global.u32 	[%rd42], %r38;
	bra.uni 	$L__BB0_512;
$L__BB0_480:
	add.s64 	%rd40, %rd1, %rd5;
	mov.b32 	%r37, 1098907648;
	st.global.u32 	[%rd40], %r37;
	bra.uni 	$L__BB0_512;
$L__BB0_481:
	add.s32 	%r11, %r2, 7;
	cvt.rn.f32.s32 	%f122, %r11;
	setp.leu.f32 	%p6, %f1, %f122;
	@%p6 bra 	$L__BB0_497;
	add.s32 	%r23, %r2, 11;
	cvt.rn.f32.s32 	%f123, %r23;
	setp.leu.f32 	%p14, %f1, %f123;
	@%p14 bra 	$L__BB0_490;
	add.s32 	%r29, %r2, 13;
	cvt.rn.f32.s32 	%f124, %r29;
	setp.leu.f32 	%p18, %f1, %f124;
	@%p18 bra 	$L__BB0_487;
	setp.neu.f32 	%p20, %f1, %f114;
	@%p20 bra 	$L__BB0_486;
	add.s64 	%rd38, %rd1, %rd5;
	mov.b32 	%r33, 1097859072;
	st.global.u32 	[%rd38], %r33;
	bra.uni 	$L__BB0_512;
$L__BB0_486:
	add.s64 	%rd36, %rd1, %rd5;
	mov.b32 	%r32, 1096810496;
	st.global.u32 	[%rd36], %r32;
	bra.uni 	$L__BB0_512;
$L__BB0_487:
	setp.neu.f32 	%p19, %f1, %f124;
	@%p19 bra 	$L__BB0_489;
	add.s64 	%rd34, %rd1, %rd5;
	mov.b32 	%r31, 1095761920;
	st.global.u32 	[%rd34], %r31;
	bra.uni 	$L__BB0_512;
$L__BB0_489:
	add.s64 	%rd32, %rd1, %rd5;
	mov.b32 	%r30, 1094713344;
	st.global.u32 	[%rd32], %r30;
	bra.uni 	$L__BB0_512;
$L__BB0_490:
	add.s32 	%r24, %r2, 9;
	cvt.rn.f32.s32 	%f125, %r24;
	setp.leu.f32 	%p15, %f1, %f125;
	@%p15 bra 	$L__BB0_494;
	setp.neu.f32 	%p17, %f1, %f123;
	@%p17 bra 	$L__BB0_493;
	add.s64 	%rd30, %rd1, %rd5;
	mov.b32 	%r28, 1093664768;
	st.global.u32 	[%rd30], %r28;
	bra.uni 	$L__BB0_512;
$L__BB0_493:
	add.s64 	%rd28, %rd1, %rd5;
	mov.b32 	%r27, 1092616192;
	st.global.u32 	[%rd28], %r27;
	bra.uni 	$L__BB0_512;
$L__BB0_494:
	setp.neu.f32 	%p16, %f1, %f125;
	@%p16 bra 	$L__BB0_496;
	add.s64 	%rd26, %rd1, %rd5;
	mov.b32 	%r26, 1091567616;
	st.global.u32 	[%rd26], %r26;
	bra.uni 	$L__BB0_512;
$L__BB0_496:
	add.s64 	%rd24, %rd1, %rd5;
	mov.b32 	%r25, 1090519040;
	st.global.u32 	[%rd24], %r25;
	bra.uni 	$L__BB0_512;
$L__BB0_497:
	add.s32 	%r12, %r2, 3;
	cvt.rn.f32.s32 	%f126, %r12;
	setp.leu.f32 	%p7, %f1, %f126;
	@%p7 bra 	$L__BB0_505;
	add.s32 	%r18, %r2, 5;
	cvt.rn.f32.s32 	%f127, %r18;
	setp.leu.f32 	%p11, %f1, %f127;
	@%p11 bra 	$L__BB0_502;
	setp.neu.f32 	%p13, %f1, %f122;
	@%p13 bra 	$L__BB0_501;
	add.s64 	%rd22, %rd1, %rd5;
	mov.b32 	%r22, 1088421888;
	st.global.u32 	[%rd22], %r22;
	bra.uni 	$L__BB0_512;
$L__BB0_501:
	add.s64 	%rd20, %rd1, %rd5;
	mov.b32 	%r21, 1086324736;
	st.global.u32 	[%rd20], %r21;
	bra.uni 	$L__BB0_512;
$L__BB0_502:
	setp.neu.f32 	%p12, %f1, %f127;
	@%p12 bra 	$L__BB0_504;
	add.s64 	%rd18, %rd1, %rd5;
	mov.b32 	%r20, 1084227584;
	st.global.u32 	[%rd18], %r20;
	bra.uni 	$L__BB0_512;
$L__BB0_504:
	add.s64 	%rd16, %rd1, %rd5;
	mov.b32 	%r19, 1082130432;
	st.global.u32 	[%rd16], %r19;
	bra.uni 	$L__BB0_512;
$L__BB0_505:
	add.s32 	%r13, %r2, 1;
	cvt.rn.f32.s32 	%f128, %r13;
	setp.leu.f32 	%p8, %f1, %f128;
	@%p8 bra 	$L__BB0_509;
	setp.neu.f32 	%p10, %f1, %f126;
	@%p10 bra 	$L__BB0_508;
	add.s64 	%rd14, %rd1, %rd5;
	mov.b32 	%r17, 1077936128;
	st.global.u32 	[%rd14], %r17;
	bra.uni 	$L__BB0_512;
$L__BB0_508:
	add.s64 	%rd12, %rd1, %rd5;
	mov.b32 	%r16, 1073741824;
	st.global.u32 	[%rd12], %r16;
	bra.uni 	$L__BB0_512;
$L__BB0_509:
	setp.neu.f32 	%p9, %f1, %f128;
	@%p9 bra 	$L__BB0_511;
	add.s64 	%rd10, %rd1, %rd5;
	mov.b32 	%r15, 1065353216;
	st.global.u32 	[%rd10], %r15;
	bra.uni 	$L__BB0_512;
$L__BB0_511:
	add.s64 	%rd8, %rd1, %rd5;
	mov.b32 	%r14, 0;
	st.global.u32 	[%rd8], %r14;
$L__BB0_512:
	ret;

}


// ===== COMPILED SASS (sm_100) =====

	.target	sm_100

	.elftype	@"ET_EXEC"


//--------------------- .note.nv.tkinfo           --------------------------
	.section	.note.nv.tkinfo,"",@"SHT_NOTE"
	.sectionflags	@"SHF_NOTE_NV_TKINFO"
	.tkinfo
        /*0018*/ 	.word	0x00000002
        /*0030*/ 	.string	""
        /*0030*/ 	.string	"ptxas"
        /*0030*/ 	.string	"Cuda compilation tools, release 13.0, V13.0.88"
        /*0030*/ 	.string	"Build cuda_13.0.r13.0/compiler.36424714_0"
        /*0030*/ 	.string	"-arch sm_100 -m 64 "



//--------------------- .note.nv.cuinfo           --------------------------
	.section	.note.nv.cuinfo,"",@"SHT_NOTE"
	.sectionflags	@"SHF_NOTE_NV_CUINFO"
        /*0018*/ 	.short	0x0002
        /*001a*/ 	.short	0x0064
        /*001c*/ 	.short	0x0082
	.zero		2


//--------------------- .nv.info                  --------------------------
	.section	.nv.info,"",@"SHT_CUDA_INFO"
	.align	4


	//----- nvinfo : EIATTR_REGCOUNT
	.align		4
        /*0000*/ 	.byte	0x04, 0x2f
        /*0002*/ 	.short	(.L_1 - .L_0)
	.align		4
.L_0:
        /*0004*/ 	.word	index@(_Z9RF_kernelPfiiS_)
        /*0008*/ 	.word	0x00000008


	//----- nvinfo : EIATTR_FRAME_SIZE
	.align		4
.L_1:
        /*000c*/ 	.byte	0x04, 0x11
        /*000e*/ 	.short	(.L_3 - .L_2)
	.align		4
.L_2:
        /*0010*/ 	.word	index@(_Z9RF_kernelPfiiS_)
        /*0014*/ 	.word	0x00000000


	//----- nvinfo : EIATTR_MIN_STACK_SIZE
	.align		4
.L_3:
        /*0018*/ 	.byte	0x04, 0x12
        /*001a*/ 	.short	(.L_5 - .L_4)
	.align		4
.L_4:
        /*001c*/ 	.word	index@(_Z9RF_kernelPfiiS_)
        /*0020*/ 	.word	0x00000000
.L_5:


//--------------------- .nv.compat                --------------------------
	.section	.nv.compat,"",@"SHT_CUDA_COMPAT_INFO"
	.align	4
        /*0000*/ 	.byte	0x02, 0x09, 0x00, 0x00, 0x02, 0x02, 0x01, 0x00, 0x02, 0x05, 0x05, 0x00, 0x03, 0x07, 0x01, 0x01
        /*0010*/ 	.byte	0x02, 0x03, 0x00, 0x00, 0x02, 0x06, 0x01, 0x00, 0x04, 0x0b, 0x08, 0x00, 0x09, 0x00, 0x00, 0x00
        /*0020*/ 	.byte	0x00, 0x00, 0x00, 0x00


//--------------------- .nv.info._Z9RF_kernelPfiiS_ --------------------------
	.section	.nv.info._Z9RF_kernelPfiiS_,"",@"SHT_CUDA_INFO"
	.sectionflags	@""
	.align	4


	//----- nvinfo : EIATTR_CUDA_API_VERSION
	.align		4
        /*0000*/ 	.byte	0x04, 0x37
        /*0002*/ 	.short	(.L_7 - .L_6)
.L_6:
        /*0004*/ 	.word	0x00000082


	//----- nvinfo : EIATTR_KPARAM_INFO
	.align		4
.L_7:
        /*0008*/ 	.byte	0x04, 0x17
        /*000a*/ 	.short	(.L_9 - .L_8)
.L_8:
        /*000c*/ 	.word	0x00000000
        /*0010*/ 	.short	0x0003
        /*0012*/ 	.short	0x0010
        /*0014*/ 	.byte	0x00, 0xf5, 0x21, 0x00


	//----- nvinfo : EIATTR_KPARAM_INFO
	.align		4
.L_9:
        /*0018*/ 	.byte	0x04, 0x17
        /*001a*/ 	.short	(.L_11 - .L_10)
.L_10:
        /*001c*/ 	.word	0x00000000
        /*0020*/ 	.short	0x0002
        /*0022*/ 	.short	0x000c
        /*0024*/ 	.byte	0x00, 0xf0, 0x11, 0x00


	//----- nvinfo : EIATTR_KPARAM_INFO
	.align		4
.L_11:
        /*0028*/ 	.byte	0x04, 0x17
        /*002a*/ 	.short	(.L_13 - .L_12)
.L_12:
        /*002c*/ 	.word	0x00000000
        /*0030*/ 	.short	0x0001
        /*0032*/ 	.short	0x0008
        /*0034*/ 	.byte	0x00, 0xf0, 0x11, 0x00


	//----- nvinfo : EIATTR_KPARAM_INFO
	.align		4
.L_13:
        /*0038*/ 	.byte	0x04, 0x17
        /*003a*/ 	.short	(.L_15 - .L_14)
.L_14:
        /*003c*/ 	.word	0x00000000
        /*0040*/ 	.short	0x0000
        /*0042*/ 	.short	0x0000
        /*0044*/ 	.byte	0x00, 0xf5, 0x21, 0x00


	//----- nvinfo : EIATTR_SPARSE_MMA_MASK
	.align		4
.L_15:
        /*0048*/ 	.byte	0x03, 0x50
        /*004a*/ 	.short	0x0000


	//----- nvinfo : EIATTR_MAXREG_COUNT
	.align		4
        /*004c*/ 	.byte	0x03, 0x1b
        /*004e*/ 	.short	0x00ff


	//----- nvinfo : EIATTR_MERCURY_ISA_VERSION
	.align		4
        /*0050*/ 	.byte	0x03, 0x5f
        /*0052*/ 	.short	0x0101


	//----- nvinfo : EIATTR_VRC_CTA_INIT_COUNT
	.align		4
        /*0054*/ 	.byte	0x02, 0x4a
	.zero		1
	.zero		1


	//----- nvinfo : EIATTR_EXIT_INSTR_OFFSETS
	.align		4
        /*0058*/ 	.byte	0x04, 0x1c
        /*005a*/ 	.short	(.L_17 - .L_16)


	//   ....[0]....
.L_16:
        /*005c*/ 	.word	0x00000070


	//   ....[1]....
        /*0060*/ 	.word	0x00000300


	//   ....[2]....
        /*0064*/ 	.word	0x00000350


	//   ....[3]....
        /*0068*/ 	.word	0x000003b0


	//   ....[4]....
        /*006c*/ 	.word	0x00000400


	//   ....[5]....
        /*0070*/ 	.word	0x000004a0


	//   ....[6]....
        /*0074*/ 	.word	0x000004f0


	//   ....[7]....
        /*0078*/ 	.word	0x00000550


	//   ....[8]....
        /*007c*/ 	.word	0x000005a0


	//   ....[9]....
        /*0080*/ 	.word	0x00000680


	//   ....[10]....
        /*0084*/ 	.word	0x000006d0


	//   ....[11]....
        /*0088*/ 	.word	0x00000730


	//   ....[12]....
        /*008c*/ 	.word	0x00000780


	//   ....[13]....
        /*0090*/ 	.word	0x00000820


	//   ....[14]....
        /*0094*/ 	.word	0x00000870


	//   ....[15]....
        /*0098*/ 	.word	0x000008d0


	//   ....[16]....
        /*009c*/ 	.word	0x00000920


	//   ....[17]....
        /*00a0*/ 	.word	0x00000a40


	//   ....[18]....
        /*00a4*/ 	.word	0x00000a90


	//   ....[19]....
        /*00a8*/ 	.word	0x00000af0


	//   ....[20]....
        /*00ac*/ 	.word	0x00000b40


	//   ....[21]....
        /*00b0*/ 	.word	0x00000be0


	//   ....[22]....
        /*00b4*/ 	.word	0x00000c30


	//   ....[23]....
        /*00b8*/ 	.word	0x00000c90


	//   ....[24]....
        /*00bc*/ 	.word	0x00000ce0


	//   ....[25]....
        /*00c0*/ 	.word	0x00000dc0


	//   ....[26]....
        /*00c4*/ 	.word	0x00000e10


	//   ....[27]....
        /*00c8*/ 	.word	0x00000e70


	//   ....[28]....
        /*00cc*/ 	.word	0x00000ec0


	//   ....[29]....
        /*00d0*/ 	.word	0x00000f60


	//   ....[30]....
        /*00d4*/ 	.word	0x00000fb0


	//   ....[31]....
        /*00d8*/ 	.word	0x00001010


	//   ....[32]....
        /*00dc*/ 	.word	0x00001060


	//   ....[33]....
        /*00e0*/ 	.word	0x000011c0


	//   ....[34]....
        /*00e4*/ 	.word	0x00001210


	//   ....[35]....
        /*00e8*/ 	.word	0x00001270


	//   ....[36]....
        /*00ec*/ 	.word	0x000012c0


	//   ....[37]....
        /*00f0*/ 	.word	0x00001360


	//   ....[38]....
        /*00f4*/ 	.word	0x000013b0


	//   ....[39]....
        /*00f8*/ 	.word	0x00001410


	//   ....[40]....
        /*00fc*/ 	.word	0x00001460


	//   ....[41]....
        /*0100*/ 	.word	0x00001540


	//   ....[42]....
        /*0104*/ 	.word	0x00001590


	//   ....[43]....
        /*0108*/ 	.word	0x000015f0


	//   ....[44]....
        /*010c*/ 	.word	0x00001640


	//   ....[45]....
        /*0110*/ 	.word	0x000016e0


	//   ....[46]....
        /*0114*/ 	.word	0x00001730


	//   ....[47]....
        /*0118*/ 	.word	0x00001790


	//   ....[48]....
        /*011c*/ 	.word	0x000017e0


	//   ....[49]....
        /*0120*/ 	.word	0x00001900


	//   ....[50]....
        /*0124*/ 	.word	0x00001950


	//   ....[51]....
        /*0128*/ 	.word	0x000019b0


	//   ....[52]....
        /*012c*/ 	.word	0x00001a00


	//   ....[53]....
        /*0130*/ 	.word	0x00001aa0


	//   ....[54]....
        /*0134*/ 	.word	0x00001af0


	//   ....[55]....
        /*0138*/ 	.word	0x00001b50


	//   ....[56]....
        /*013c*/ 	.word	0x00001ba0


	//   ....[57]....
        /*0140*/ 	.word	0x00001c80


	//   ....[58]....
        /*0144*/ 	.word	0x00001cd0


	//   ....[59]....
        /*0148*/ 	.word	0x00001d30


	//   ....[60]....
        /*014c*/ 	.word	0x00001d80


	//   ....[61]....
        /*0150*/ 	.word	0x00001e20


	//   ....[62]....
        /*0154*/ 	.word	0x00001e70


	//   ....[63]....
        /*0158*/ 	.word	0x00001ed0


	//   ....[64]....
        /*015c*/ 	.word	0x00001f20


	//   ....[65]....
        /*0160*/ 	.word	0x000020c0


	//   ....[66]....
        /*0164*/ 	.word	0x00002110


	//   ....[67]....
        /*0168*/ 	.word	0x00002170


	//   ....[68]....
        /*016c*/ 	.word	0x000021c0


	//   ....[69]....
        /*0170*/ 	.word	0x00002260


	//   ....[70]....
        /*0174*/ 	.word	0x000022b0


	//   ....[71]....
        /*0178*/ 	.word	0x00002310


	//   ....[72]....
        /*017c*/ 	.word	0x00002360


	//   ....[73]....
        /*0180*/ 	.word	0x00002440


	//   ....[74]....
        /*0184*/ 	.word	0x00002490


	//   ....[75]....
        /*0188*/ 	.word	0x000024f0


	//   ....[76]....
        /*018c*/ 	.word	0x00002540


	//   ....[77]....
        /*0190*/ 	.word	0x000025e0


	//   ....[78]....
        /*0194*/ 	.word	0x00002630


	//   ....[79]....
        /*0198*/ 	.word	0x00002690


	//   ....[80]....
        /*019c*/ 	.word	0x000026e0


	//   ....[81]....
        /*01a0*/ 	.word	0x00002800


	//   ....[82]....
        /*01a4*/ 	.word	0x00002850


	//   ....[83]....
        /*01a8*/ 	.word	0x000028b0


	//   ....[84]....
        /*01ac*/ 	.word	0x00002900


	//   ....[85]....
        /*01b0*/ 	.word	0x000029a0


	//   ....[86]....
        /*01b4*/ 	.word	0x000029f0


	//   ....[87]....
        /*01b8*/ 	.word	0x00002a50


	//   ....[88]....
        /*01bc*/ 	.word	0x00002aa0


	//   ....[89]....
        /*01c0*/ 	.word	0x00002b80


	//   ....[90]....
        /*01c4*/ 	.word	0x00002bd0


	//   ....[91]....
        /*01c8*/ 	.word	0x00002c30


	//   ....[92]....
        /*01cc*/ 	.word	0x00002c80


	//   ....[93]....
        /*01d0*/ 	.word	0x00002d20


	//   ....[94]....
        /*01d4*/ 	.word	0x00002d70


	//   ....[95]....
        /*01d8*/ 	.word	0x00002dd0


	//   ....[96]....
        /*01dc*/ 	.word	0x00002e20


	//   ....[97]....
        /*01e0*/ 	.word	0x00002f80


	//   ....[98]....
        /*01e4*/ 	.word	0x00002fd0


	//   ....[99]....
        /*01e8*/ 	.word	0x00003030


	//   ....[100]....
        /*01ec*/ 	.word	0x00003080


	//   ....[101]....
        /*01f0*/ 	.word	0x00003120


	//   ....[102]....
        /*01f4*/ 	.word	0x00003170


	//   ....[103]....
        /*01f8*/ 	.word	0x000031d0


	//   ....[104]....
        /*01fc*/ 	.word	0x00003220


	//   ....[105]....
        /*0200*/ 	.word	0x00003300


	//   ....[106]....
        /*0204*/ 	.word	0x00003350


	//   ....[107]....
        /*0208*/ 	.word	0x000033b0


	//   ....[108]....
        /*020c*/ 	.word	0x00003400


	//   ....[109]....
        /*0210*/ 	.word	0x000034a0


	//   ....[110]....
        /*0214*/ 	.word	0x000034f0


	//   ....[111]....
        /*0218*/ 	.word	0x00003550


	//   ....[112]....
        /*021c*/ 	.word	0x000035a0


	//   ....[113]....
        /*0220*/ 	.word	0x000036c0


	//   ....[114]....
        /*0224*/ 	.word	0x00003710


	//   ....[115]....
        /*0228*/ 	.word	0x00003770


	//   ....[116]....
        /*022c*/ 	.word	0x000037c0


	//   ....[117]....
        /*0230*/ 	.word	0x00003860


	//   ....[118]....
        /*0234*/ 	.word	0x000038b0


	//   ....[119]....
        /*0238*/ 	.word	0x00003910


	//   ....[120]....
        /*023c*/ 	.word	0x00003960


	//   ....[121]....
        /*0240*/ 	.word	0x00003a40


	//   ....[122]....
        /*0244*/ 	.word	0x00003a90


	//   ....[123]....
        /*0248*/ 	.word	0x00003af0


	//   ....[124]....
        /*024c*/ 	.word	0x00003b40


	//   ....[125]....
        /*0250*/ 	.word	0x00003be0


	//   ....[126]....
        /*0254*/ 	.word	0x00003c30


	//   ....[127]....
        /*0258*/ 	.word	0x00003c90


	//   ....[128]....
        /*025c*/ 	.word	0x00003ce0


	//   ....[129]....
        /*0260*/ 	.word	0x00003ec0


	//   ....[130]....
        /*0264*/ 	.word	0x00003f10


	//   ....[131]....
        /*0268*/ 	.word	0x00003f70


	//   ....[132]....
        /*026c*/ 	.word	0x00003fc0


	//   ....[133]....
        /*0270*/ 	.word	0x00004060


	//   ....[134]....
        /*0274*/ 	.word	0x000040b0


	//   ....[135]....
        /*0278*/ 	.word	0x00004110


	//   ....[136]....
        /*027c*/ 	.word	0x00004160


	//   ....[137]....
        /*0280*/ 	.word	0x00004240


	//   ....[138]....
        /*0284*/ 	.word	0x00004290


	//   ....[139]....
        /*0288*/ 	.word	0x000042f0


	//   ....[140]....
        /*028c*/ 	.word	0x00004340


	//   ....[141]....
        /*0290*/ 	.word	0x000043e0


	//   ....[142]....
        /*0294*/ 	.word	0x00004430


	//   ....[143]....
        /*0298*/ 	.word	0x00004490


	//   ....[144]....
        /*029c*/ 	.word	0x000044e0


	//   ....[145]....
        /*02a0*/ 	.word	0x00004600


	//   ....[146]....
        /*02a4*/ 	.word	0x00004650


	//   ....[147]....
        /*02a8*/ 	.word	0x000046b0


	//   ....[148]....
        /*02ac*/ 	.word	0x00004700


	//   ....[149]....
        /*02b0*/ 	.word	0x000047a0


	//   ....[150]....
        /*02b4*/ 	.word	0x000047f0


	//   ....[151]....
        /*02b8*/ 	.word	0x00004850


	//   ....[152]....
        /*02bc*/ 	.word	0x000048a0


	//   ....[153]....
        /*02c0*/ 	.word	0x00004980


	//   ....[154]....
        /*02c4*/ 	.word	0x000049d0


	//   ....[155]....
        /*02c8*/ 	.word	0x00004a30


	//   ....[156]....
        /*02cc*/ 	.word	0x00004a80


	//   ....[157]....
        /*02d0*/ 	.word	0x00004b20


	//   ....[158]....
        /*02d4*/ 	.word	0x00004b70


	//   ....[159]....
        /*02d8*/ 	.word	0x00004bd0


	//   ....[160]....
        /*02dc*/ 	.word	0x00004c20


	//   ....[161]....
        /*02e0*/ 	.word	0x00004d80


	//   ....[162]....
        /*02e4*/ 	.word	0x00004dd0


	//   ....[163]....
        /*02e8*/ 	.word	0x00004e30


	//   ....[164]....
        /*02ec*/ 	.word	0x00004e80


	//   ....[165]....
        /*02f0*/ 	.word	0x00004f20


	//   ....[166]....
        /*02f4*/ 	.word	0x00004f70


	//   ....[167]....
        /*02f8*/ 	.word	0x00004fd0


	//   ....[168]....
        /*02fc*/ 	.word	0x00005020


	//   ....[169]....
        /*0300*/ 	.word	0x00005100


	//   ....[170]....
        /*0304*/ 	.word	0x00005150


	//   ....[171]....
        /*0308*/ 	.word	0x000051b0


	//   ....[172]....
        /*030c*/ 	.word	0x00005200


	//   ....[173]....
        /*0310*/ 	.word	0x000052a0


	//   ....[174]....
        /*0314*/ 	.word	0x000052f0


	//   ....[175]....
        /*0318*/ 	.word	0x00005350


	//   ....[176]....
        /*031c*/ 	.word	0x000053a0


	//   ....[177]....
        /*0320*/ 	.word	0x000054c0


	//   ....[178]....
        /*0324*/ 	.word	0x00005510


	//   ....[179]....
        /*0328*/ 	.word	0x00005570


	//   ....[180]....
        /*032c*/ 	.word	0x000055c0


	//   ....[181]....
        /*0330*/ 	.word	0x00005660


	//   ....[182]....
        /*0334*/ 	.word	0x000056b0


	//   ....[183]....
        /*0338*/ 	.word	0x00005710


	//   ....[184]....
        /*033c*/ 	.word	0x00005760


	//   ....[185]....
        /*0340*/ 	.word	0x00005840


	//   ....[186]....
        /*0344*/ 	.word	0x00005890


	//   ....[187]....
        /*0348*/ 	.word	0x000058f0


	//   ....[188]....
        /*034c*/ 	.word	0x00005940


	//   ....[189]....
        /*0350*/ 	.word	0x000059e0


	//   ....[190]....
        /*0354*/ 	.word	0x00005a30


	//   ....[191]....
        /*0358*/ 	.word	0x00005a90


	//   ....[192]....
        /*035c*/ 	.word	0x00005ae0


	//   ....[193]....
        /*0360*/ 	.word	0x00005c80


	//   ....[194]....
        /*0364*/ 	.word	0x00005cd0


	//   ....[195]....
        /*0368*/ 	.word	0x00005d30


	//   ....[196]....
        /*036c*/ 	.word	0x00005d80


	//   ....[197]....
        /*0370*/ 	.word	0x00005e20


	//   ....[198]....
        /*0374*/ 	.word	0x00005e70


	//   ....[199]....
        /*0378*/ 	.word	0x00005ed0


	//   ....[200]....
        /*037c*/ 	.word	0x00005f20


	//   ....[201]....
        /*0380*/ 	.word	0x00006000


	//   ....[202]....
        /*0384*/ 	.word	0x00006050


	//   ....[203]....
        /*0388*/ 	.word	0x000060b0


	//   ....[204]....
        /*038c*/ 	.word	0x00006100


	//   ....[205]....
        /*0390*/ 	.word	0x000061a0


	//   ....[206]....
        /*0394*/ 	.word	0x000061f0


	//   ....[207]....
        /*0398*/ 	.word	0x00006250


	//   ....[208]....
        /*039c*/ 	.word	0x000062a0


	//   ....[209]....
        /*03a0*/ 	.word	0x000063c0


	//   ....[210]....
        /*03a4*/ 	.word	0x00006410


	//   ....[211]....
        /*03a8*/ 	.word	0x00006470


	//   ....[212]....
        /*03ac*/ 	.word	0x000064c0


	//   ....[213]....
        /*03b0*/ 	.word	0x00006560


	//   ....[214]....
        /*03b4*/ 	.word	0x000065b0


	//   ....[215]....
        /*03b8*/ 	.word	0x00006610


	//   ....[216]....
        /*03bc*/ 	.word	0x00006660


	//   ....[217]....
        /*03c0*/ 	.word	0x00006740


	//   ....[218]....
        /*03c4*/ 	.word	0x00006790


	//   ....[219]....
        /*03c8*/ 	.word	0x000067f0


	//   ....[220]....
        /*03cc*/ 	.word	0x00006840


	//   ....[221]....
        /*03d0*/ 	.word	0x000068e0


	//   ....[222]....
        /*03d4*/ 	.word	0x00006930


	//   ....[223]....
        /*03d8*/ 	.word	0x00006990


	//   ....[224]....
        /*03dc*/ 	.word	0x000069e0


	//   ....[225]....
        /*03e0*/ 	.word	0x00006b40


	//   ....[226]....
        /*03e4*/ 	.word	0x00006b90


	//   ....[227]....
        /*03e8*/ 	.word	0x00006bf0


	//   ....[228]....
        /*03ec*/ 	.word	0x00006c40


	//   ....[229]....
        /*03f0*/ 	.word	0x00006ce0


	//   ....[230]....
        /*03f4*/ 	.word	0x00006d30


	//   ....[231]....
        /*03f8*/ 	.word	0x00006d90


	//   ....[232]....
        /*03fc*/ 	.word	0x00006de0


	//   ....[233]....
        /*0400*/ 	.word	0x00006ec0


	//   ....[234]....
        /*0404*/ 	.word	0x00006f10


	//   ....[235]....
        /*0408*/ 	.word	0x00006f70


	//   ....[236]....
        /*040c*/ 	.word	0x00006fc0


	//   ....[237]....
        /*0410*/ 	.word	0x00007060


	//   ....[238]....
        /*0414*/ 	.word	0x000070b0


	//   ....[239]....
        /*0418*/ 	.word	0x00007110


	//   ....[240]....
        /*041c*/ 	.word	0x00007160


	//   ....[241]....
        /*0420*/ 	.word	0x00007280


	//   ....[242]....
        /*0424*/ 	.word	0x000072d0


	//   ....[243]....
        /*0428*/ 	.word	0x00007330


	//   ....[244]....
        /*042c*/ 	.word	0x00007380


	//   ....[245]....
        /*0430*/ 	.word	0x00007420


	//   ....[246]....
        /*0434*/ 	.word	0x00007470


	//   ....[247]....
        /*0438*/ 	.word	0x000074d0


	//   ....[248]....
        /*043c*/ 	.word	0x00007520


	//   ....[249]....
        /*0440*/ 	.word	0x00007600


	//   ....[250]....
        /*0444*/ 	.word	0x00007650


	//   ....[251]....
        /*0448*/ 	.word	0x000076b0


	//   ....[252]....
        /*044c*/ 	.word	0x00007700


	//   ....[253]....
        /*0450*/ 	.word	0x000077a0


	//   ....[254]....
        /*0454*/ 	.word	0x000077f0


	//   ....[255]....
        /*0458*/ 	.word	0x00007850


	//   ....[0]....
        /*045c*/ 	.word	0x00007890


	//----- nvinfo : EIATTR_CRS_STACK_SIZE
	.align		4
.L_17:
        /*0460*/ 	.byte	0x04, 0x1e
        /*0462*/ 	.short	(.L_19 - .L_18)
.L_18:
        /*0464*/ 	.word	0x00000000


	//----- nvinfo : EIATTR_CBANK_PARAM_SIZE
	.align		4
.L_19:
        /*0468*/ 	.byte	0x03, 0x19
        /*046a*/ 	.short	0x0018


	//----- nvinfo : EIATTR_PARAM_CBANK
	.align		4
        /*046c*/ 	.byte	0x04, 0x0a
        /*046e*/ 	.short	(.L_21 - .L_20)
	.align		4
.L_20:
        /*0470*/ 	.word	index@(.nv.constant0._Z9RF_kernelPfiiS_)
        /*0474*/ 	.short	0x0380
        /*0476*/ 	.short	0x0018


	//----- nvinfo : EIATTR_SW_WAR
	.align		4
.L_21:
        /*0478*/ 	.byte	0x04, 0x36
        /*047a*/ 	.short	(.L_23 - .L_22)
.L_22:
        /*047c*/ 	.word	0x00000008
.L_23:


//--------------------- .nv.callgraph             --------------------------
	.section	.nv.callgraph,"",@"SHT_CUDA_CALLGRAPH"
	.align	4
	.sectionentsize	8
	.align		4
        /*0000*/ 	.word	0x00000000
	.align		4
        /*0004*/ 	.word	0xffffffff
	.align		4
        /*0008*/ 	.word	0x00000000
	.align		4
        /*000c*/ 	.word	0xfffffffe
	.align		4
        /*0010*/ 	.word	0x00000000
	.align		4
        /*0014*/ 	.word	0xfffffffd
	.align		4
        /*0018*/ 	.word	0x00000000
	.align		4
        /*001c*/ 	.word	0xfffffffc


//--------------------- .text._Z9RF_kernelPfiiS_  --------------------------
	.section	.text._Z9RF_kernelPfiiS_,"ax",@progbits
	.align	128
        .global         _Z9RF_kernelPfiiS_
        .type           _Z9RF_kernelPfiiS_,@function
        .size           _Z9RF_kernelPfiiS_,(.L_x_128 - _Z9RF_kernelPfiiS_)
        .other          _Z9RF_kernelPfiiS_,@"STO_CUDA_ENTRY STV_DEFAULT"
_Z9RF_kernelPfiiS_:
.text._Z9RF_kernelPfiiS_:
[----:B------:R-:W-:Y:S01]  /*0000*/  LDC R1, c[0x0][0x37c] ;  /* 0x0000df00ff017b82 */ /* 0x000fe20000000800 */
[----:B------:R-:W0:Y:S07]  /*0010*/  S2R R3, SR_TID.X ;  /* 0x0000000000037919 */ /* 0x000e2e0000002100 */
[----:B------:R-:W0:Y:S01]  /*0020*/  S2UR UR4, SR_CTAID.X ;  /* 0x00000000000479c3 */ /* 0x000e220000002500 */
[----:B------:R-:W1:Y:S07]  /*0030*/  LDCU UR5, c[0x0][0x388] ;  /* 0x00007100ff0577ac */ /* 0x000e6e0008000800 */
[----:B------:R-:W0:Y:S02]  /*0040*/  LDC R0, c[0x0][0x360] ;  /* 0x0000d800ff007b82 */ /* 0x000e240000000800 */
[----:B0-----:R-:W-:-:S05]  /*0050*/  IMAD R0, R0, UR4, R3 ;  /* 0x0000000400007c24 */ /* 0x001fca000f8e0203 */
[----:B-1----:R-:W-:-:S13]  /*0060*/  ISETP.GE.AND P0, PT, R0, UR5, PT ;  /* 0x0000000500007c0c */ /* 0x002fda000bf06270 */
[----:B------:R-:W-:Y:S05]  /*0070*/  @P0 EXIT ;  /* 0x000000000000094d */ /* 0x000fea0003800000 */
[----:B------:R-:W0:Y:S01]  /*0080*/  LDC.64 R2, c[0x0][0x380] ;  /* 0x0000e000ff027b82 */ /* 0x000e220000000a00 */
[----:B------:R-:W1:Y:S01]  /*0090*/  LDCU.64 UR4, c[0x0][0x358] ;  /* 0x00006b00ff0477ac */ /* 0x000e620008000a00 */
[----:B------:R-:W2:Y:S01]  /*00a0*/  LDCU UR6, c[0x0][0x38c] ;  /* 0x00007180ff0677ac */ /* 0x000ea20008000800 */
[----:B0-----:R-:W-:-:S06]  /*00b0*/  IMAD.WIDE R2, R0, 0x4, R2 ;  /* 0x0000000400027825 */ /* 0x001fcc00078e0202 */
[----:B-1----:R-:W3:Y:S01]  /*00c0*/  LDG.E R2, desc[UR4][R2.64] ;  /* 0x0000000402027981 */ /* 0x002ee2000c1e1900 */
[----:B--2---:R-:W-:-:S06]  /*00d0*/  UIADD3 UR7, UPT, UPT, UR6, 0x7f, URZ ;  /* 0x0000007f06077890 */ /* 0x004fcc000fffe0ff */
[----:B------:R-:W-:-:S04]  /*00e0*/  I2FP.F32.S32 R5, UR7 ;  /* 0x0000000700057c45 */ /* 0x000fc80008201400 */
[----:B---3--:R-:W-:-:S13]  /*00f0*/  FSETP.GT.AND P0, PT, R2, R5, PT ;  /* 0x000000050200720b */ /* 0x008fda0003f04000 */
[----:B------:R-:W-:Y:S05]  /*0100*/  @!P0 BRA `(.L_x_0) ;  /* 0x0000003800f88947 */ /* 0x000fea0003800000 */
[----:B------:R-:W-:-:S06]  /*0110*/  UIADD3 UR7, UPT, UPT, UR6, 0xbf, URZ ;  /* 0x000000bf06077890 */ /* 0x000fcc000fffe0ff */
[----:B------:R-:W-:-:S04]  /*0120*/  I2FP.F32.S32 R3, UR7 ;  /* 0x0000000700037c45 */ /* 0x000fc80008201400 */
[----:B------:R-:W-:-:S13]  /*0130*/  FSETP.GT.AND P0, PT, R2, R3, PT ;  /* 0x000000030200720b */ /* 0x000fda0003f04000 */
        /* <DEDUP_REMOVED lines=23> */
[----:B------:R-:W-:-:S13]  /*02b0*/  FSETP.NEU.AND P0, PT, R2, R3, PT ;  /* 0x000000030200720b */ /* 0x000fda0003f0d000 */
[----:B------:R-:W0:Y:S01]  /*02c0*/  @!P0 LDC.64 R2, c[0x0][0x390] ;  /* 0x0000e400ff028b82 */ /* 0x000e220000000a00 */
[----:B------:R-:W-:Y:S02]  /*02d0*/  @!P0 IMAD.MOV.U32 R5, RZ, RZ, 0x437f0000 ;  /* 0x437f0000ff058424 */ /* 0x000fe400078e00ff */
[----:B0-----:R-:W-:-:S05]  /*02e0*/  @!P0 IMAD.WIDE R2, R0, 0x4, R2 ;  /* 0x0000000400028825 */ /* 0x001fca00078e0202 */
[----:B------:R0:W-:Y:S01]  /*02f0*/  @!P0 STG.E desc[UR4][R2.64], R5 ;  /* 0x0000000502008986 */ /* 0x0001e2000c101904 */
[----:B------:R-:W-:Y:S05]  /*0300*/  @!P0 EXIT ;  /* 0x000000000000894d */ /* 0x000fea0003800000 */
[----:B0-----:R-:W0:Y:S01]  /*0310*/  LDC.64 R2, c[0x0][0x390] ;  /* 0x0000e400ff027b82 */ /* 0x001e220000000a00 */
[----:B------:R-:W-:Y:S02]  /*0320*/  IMAD.MOV.U32 R5, RZ, RZ, 0x437e0000 ;  /* 0x437e0000ff057424 */ /* 0x000fe400078e00ff */
[----:B0-----:R-:W-:-:S05]  /*0330*/  IMAD.WIDE R2, R0, 0x4, R2 ;  /* 0x0000000400027825 */ /* 0x001fca00078e0202 */
[----:B------:R-:W-:Y:S01]  /*0340*/  STG.E desc[UR4][R2.64], R5 ;  /* 0x0000000502007986 */ /* 0x000fe2000c101904 */
[----:B------:R-:W-:Y:S05]  /*0350*/  EXIT ;  /* 0x000000000000794d */ /* 0x000fea0003800000 */
.L_x_6:
[----:B------:R-:W-:-:S13]  /*0360*/  FSETP.NEU.AND P0, PT, R2, R3, PT ;  /* 0x000000030200720b */ /* 0x000fda0003f0d000 */
[----:B------:R-:W0:Y:S01]  /*0370*/  @!P0 LDC.64 R2, c[0x0][0x390] ;  /* 0x0000e400ff028b82 */ /* 0x000e220000000a00 */
[----:B------:R-:W-:Y:S02]  /*0380*/  @!P0 IMAD.MOV.U32 R5, RZ, RZ, 0x437d0000 ;  /* 0x437d0000ff058424 */ /* 0x000fe400078e00ff */
[----:B0-----:R-:W-:-:S05]  /*0390*/  @!P0 IMAD.WIDE R2, R0, 0x4, R2 ;  /* 0x0000000400028825 */ /* 0x001fca00078e0202 */
[----:B------:R0:W-:Y:S01]  /*03a0*/  @!P0 STG.E desc[UR4][R2.64], R5 ;  /* 0x0000000502008986 */ /* 0x0001e2000c101904 */
[----:B------:R-:W-:Y:S05]  /*03b0*/  @!P0 EXIT ;  /* 0x000000000000894d */ /* 0x000fea0003800000 */
[----:B0-----:R-:W0:Y:S01]  /*03c0*/  LDC.64 R2, c[0x0][0x390] ;  /* 0x0000e400ff027b82 */ /* 0x001e220000000a00 */
[----:B------:R-:W-:Y:S02]  /*03d0*/  HFMA2 R5, -RZ, RZ, 3.7421875, 0 ;  /* 0x437c0000ff057431 */ /* 0x000fe400000001ff */
[----:B0-----:R-:W-:-:S05]  /*03e0*/  IMAD.WIDE R2, R0, 0x4, R2 ;  /* 0x0000000400027825 */ /* 0x001fca00078e0202 */
[----:B------:R-:W-:Y:S01]  /*03f0*/  STG.E desc[UR4][R2.64], R5 ;  /* 0x0000000502007986 */ /* 0x000fe2000c101904 */
[----:B------:R-:W-:Y:S05]  /*0400*/  EXIT ;  /* 0x000000000000794d */ /* 0x000fea0003800000 */
.L_x_5:
[----:B------:R-:W-:-:S06]  /*0410*/  UIADD3 UR7, UPT, UPT, UR6, 0xf9, URZ ;  /* 0x000000f906077890 */ /* 0x000fcc000fffe0ff */
[----:B------:R-:W-:-:S04]  /*0420*/  I2FP.F32.S32 R5, UR7 ;  /* 0x0000000700057c45 */ /* 0x000fc80008201400 */
[----:B------:R-:W-:-:S13]  /*0430*/  FSETP.GT.AND P0, PT, R2, R5, PT ;  /* 0x000000050200720b */ /* 0x000fda0003f04000 */
[----:B------:R-:W-:Y:S05]  /*0440*/  @!P0 BRA `(.L_x_7) ;  /* 0x00000000002c8947 */ /* 0x000fea0003800000 */
        /* <DEDUP_REMOVED lines=11> */
.L_x_7:
[----:B------:R-:W-:-:S13]  /*0500*/  FSETP.NEU.AND P0, PT, R2, R5, PT ;  /* 0x000000050200720b */ /* 0x000fda0003f0d000 */
[----:B------:R-:W0:Y:S01]  /*0510*/  @!P0 LDC.64 R2, c[0x0][0x390] ;  /* 0x0000e400ff028b82 */ /* 0x000e220000000a00 */
[----:B------:R-:W-:Y:S02]  /*0520*/  @!P0 IMAD.MOV.U32 R5, RZ, RZ, 0x43790000 ;  /* 0x43790000ff058424 */ /* 0x000fe400078e00ff */
[----:B0-----:R-:W-:-:S05]  /*0530*/  @!P0 IMAD.WIDE R2, R0, 0x4, R2 ;  /* 0x0000000400028825 */ /* 0x001fca00078e0202 */
[----:B------:R0:W-:Y:S01]  /*0540*/  @!P0 STG.E desc[UR4][R2.64], R5 ;  /* 0x0000000502008986 */ /* 0x0001e2000c101904 */
[----:B------:R-:W-:Y:S05]  /*0550*/  @!P0 EXIT ;  /* 0x000000000000894d */ /* 0x000fea0003800000 */
[----:B0-----:R-:W0:Y:S01]  /*0560*/  LDC.64 R2, c[0x0][0x390] ;  /* 0x0000e400ff027b82 */ /* 0x001e220000000a00 */
[----:B------:R-:W-:Y:S01]  /*0570*/  MOV R5, 0x43780000 ;  /* 0x4378000000057802 */ /* 0x000fe20000000f00 */
[----:B0-----:R-:W-:-:S05]  /*0580*/  IMAD.WIDE R2, R0, 0x4, R2 ;  /* 0x0000000400027825 */ /* 0x001fca00078e0202 */
[----:B------:R-:W-:Y:S01]  /*0590*/  STG.E desc[UR4][R2.64], R5 ;  /* 0x0000000502007986 */ /* 0x000fe2000c101904 */
[----:B------:R-:W-:Y:S05]  /*05a0*/  EXIT ;  /* 0x000000000000794d */ /* 0x000fea0003800000 */
.L_x_4:
        /* <DEDUP_REMOVED lines=19> */
.L_x_9:
[----:B------:R-:W-:-:S13]  /*06e0*/  FSETP.NEU.AND P0, PT, R2, R5, PT ;  /* 0x000000050200720b */ /* 0x000fda0003f0d000 */
[----:B------:R-:W0:Y:S01]  /*06f0*/  @!P0 LDC.64 R2, c[0x0][0x390] ;  /* 0x0000e400ff028b82 */ /* 0x000e220000000a00 */
[----:B------:R-:W-:Y:S02]  /*0700*/  @!P0 IMAD.MOV.U32 R5, RZ, RZ, 0x43750000 ;  /* 0x43750000ff058424 */ /* 0x000fe400078e00ff */
[----:B0-----:R-:W-:-:S05]  /*0710*/  @!P0 IMAD.WIDE R2, R0, 0x4, R2 ;  /* 0x0000000400028825 */ /* 0x001fca00078e0202 */
[----:B------:R0:W-:Y:S01]  /*0720*/  @!P0 STG.E desc[UR4][R2.64], R5 ;  /* 0x0000000502008986 */ /* 0x0001e2000c101904 */
[----:B------:R-:W-:Y:S05]  /*0730*/  @!P0 EXIT ;  /* 0x000000000000894d */ /* 0x000fea0003800000 */
[----:B0-----:R-:W0:Y:S01]  /*0740*/  LDC.64 R2, c[0x0][0x390] ;  /* 0x0000e400ff027b82 */ /* 0x001e220000000a00 */
[----:B------:R-:W-:Y:S02]  /*0750*/  HFMA2 R5, -RZ, RZ, 3.7265625, 0 ;  /* 0x43740000ff057431 */ /* 0x000fe400000001ff */
[----:B0-----:R-:W-:-:S05]  /*0760*/  IMAD.WIDE R2, R0, 0x4, R2 ;  /* 0x0000000400027825 */ /* 0x001fca00078e0202 */
[----:B------:R-:W-:Y:S01]  /*0770*/  STG.E desc[UR4][R2.64], R5 ;  /* 0x0000000502007986 */ /* 0x000fe2000c101904 */
[----:B------:R-:W-:Y:S05]  /*0780*/  EXIT ;  /* 0x000000000000794d */ /* 0x000fea0003800000 */
.L_x_8:
        /* <DEDUP_REMOVED lines=15> */
.L_x_10:
        /* <DEDUP_REMOVED lines=11> */
.L_x_3:
        /* <DEDUP_REMOVED lines=23> */
.L_x_13:
[----:B------:R-:W-:-:S13]  /*0aa0*/  FSETP.NEU.AND P0, PT, R2, R5, PT ;  /* 0x000000050200720b */ /* 0x000fda0003f0d000 */
[----:B------:R-:W0:Y:S01]  /*0ab0*/  @!P0 LDC.64 R2, c[0x0][0x390] ;  /* 0x0000e400ff028b82 */ /* 0x000e220000000a00 */
[----:B------:R-:W-:Y:S02]  /*0ac0*/  @!P0 IMAD.MOV.U32 R5, RZ, RZ, 0x436d0000 ;  /* 0x436d0000ff058424 */ /* 0x000fe400078e00ff */
[----:B0-----:R-:W-:-:S05]  /*0ad0*/  @!P0 IMAD.WIDE R2, R0, 0x4, R2 ;  /* 0x0000000400028825 */ /* 0x001fca00078e0202 */
[----:B------:R0:W-:Y:S01]  /*0ae0*/  @!P0 STG.E desc[UR4][R2.64], R5 ;  /* 0x0000000502008986 */ /* 0x0001e2000c101904 */
[----:B------:R-:W-:Y:S05]  /*0af0*/  @!P0 EXIT ;  /* 0x000000000000894d */ /* 0x000fea0003800000 */
[----:B0-----:R-:W0:Y:S01]  /*0b00*/  LDC.64 R2, c[0x0][0x390] ;  /* 0x0000e400ff027b82 */ /* 0x001e220000000a00 */
[----:B------:R-:W-:Y:S02]  /*0b10*/  HFMA2 R5, -RZ, RZ, 3.7109375, 0 ;  /* 0x436c0000ff057431 */ /* 0x000fe400000001ff */
[----:B0-----:R-:W-:-:S05]  /*0b20*/  IMAD.WIDE R2, R0, 0x4, R2 ;  /* 0x0000000400027825 */ /* 0x001fca00078e0202 */
[----:B------:R-:W-:Y:S01]  /*0b30*/  STG.E desc[UR4][R2.64], R5 ;  /* 0x0000000502007986 */ /* 0x000fe2000c101904 */
[----:B------:R-:W-:Y:S05]  /*0b40*/  EXIT ;  /* 0x000000000000794d */ /* 0x000fea0003800000 */
.L_x_12:
        /* <DEDUP_REMOVED lines=15> */
.L_x_14:
        /* <DEDUP_REMOVED lines=11> */
.L_x_11:
        /* <DEDUP_REMOVED lines=19> */
.L_x_16:
[----:B------:R-:W-:-:S13]  /*0e20*/  FSETP.NEU.AND P0, PT, R2, R3, PT ;  /* 0x000000030200720b */ /* 0x000fda0003f0d000 */
[----:B------:R-:W0:Y:S01]  /*0e30*/  @!P0 LDC.64 R2, c[0x0][0x390] ;  /* 0x0000e400ff028b82 */ /* 0x000e220000000a00 */
[----:B------:R-:W-:Y:S02]  /*0e40*/  @!P0 IMAD.MOV.U32 R5, RZ, RZ, 0x43650000 ;  /* 0x43650000ff058424 */ /* 0x000fe400078e00ff */
[----:B0-----:R-:W-:-:S05]  /*0e50*/  @!P0 IMAD.WIDE R2, R0, 0x4, R2 ;  /* 0x0000000400028825 */ /* 0x001fca00078e0202 */
[----:B------:R0:W-:Y:S01]  /*0e60*/  @!P0 STG.E desc[UR4][R2.64], R5 ;  /* 0x0000000502008986 */ /* 0x0001e2000c101904 */
[----:B------:R-:W-:Y:S05]  /*0e70*/  @!P0 EXIT ;  /* 0x000000000000894d */ /* 0x000fea0003800000 */
[----:B0-----:R-:W0:Y:S01]  /*0e80*/  LDC.64 R2, c[0x0][0x390] ;  /* 0x0000e400ff027b82 */ /* 0x001e220000000a00 */
[----:B------:R-:W-:Y:S02]  /*0e90*/  HFMA2 R5, -RZ, RZ, 3.6953125, 0 ;  /* 0x43640000ff057431 */ /* 0x000fe400000001ff */
[----:B0-----:R-:W-:-:S05]  /*0ea0*/  IMAD.WIDE R2, R0, 0x4, R2 ;  /* 0x0000000400027825 */ /* 0x001fca00078e0202 */
[----:B------:R-:W-:Y:S01]  /*0eb0*/  STG.E desc[UR4][R2.64], R5 ;  /* 0x0000000502007986 */ /* 0x000fe2000c101904 */
[----:B------:R-:W-:Y:S05]  /*0ec0*/  EXIT ;  /* 0x000000000000794d */ /* 0x000fea0003800000 */
.L_x_15:
        /* <DEDUP_REMOVED lines=15> */
.L_x_17:
        /* <DEDUP_REMOVED lines=11> */
.L_x_2:
        /* <DEDUP_REMOVED lines=27> */
.L_x_21:
[----:B------:R-:W-:-:S13]  /*1220*/  FSETP.NEU.AND P0, PT, R2, R5, PT ;  /* 0x000000050200720b */ /* 0x000fda0003f0d000 */
[----:B------:R-:W0:Y:S01]  /*1230*/  @!P0 LDC.64 R2, c[0x0][0x390] ;  /* 0x0000e400ff028b82 */ /* 0x000e220000000a00 */
[----:B------:R-:W-:Y:S02]  /*1240*/  @!P0 IMAD.MOV.U32 R5, RZ, RZ, 0x435d0000 ;  /* 0x435d0000ff058424 */ /* 0x000fe400078e00ff */
[----:B0-----:R-:W-:-:S05]  /*1250*/  @!P0 IMAD.WIDE R2, R0, 0x4, R2 ;  /* 0x0000000400028825 */ /* 0x001fca00078e0202 */
[----:B------:R0:W-:Y:S01]  /*1260*/  @!P0 STG.E desc[UR4][R2.64], R5 ;  /* 0x0000000502008986 */ /* 0x0001e2000c101904 */
[----:B------:R-:W-:Y:S05]  /*1270*/  @!P0 EXIT ;  /* 0x000000000000894d */ /* 0x000fea0003800000 */
[----:B0-----:R-:W0:Y:S01]  /*1280*/  LDC.64 R2, c[0x0][0x390] ;  /* 0x0000e400ff027b82 */ /* 0x001e220000000a00 */
[----:B------:R-:W-:Y:S02]  /*1290*/  HFMA2 R5, -RZ, RZ, 3.6796875, 0 ;  /* 0x435c0000ff057431 */ /* 0x000fe400000001ff */
[----:B0-----:R-:W-:-:S05]  /*12a0*/  IMAD.WIDE R2, R0, 0x4, R2 ;  /* 0x0000000400027825 */ /* 0x001fca00078e0202 */
[----:B------:R-:W-:Y:S01]  /*12b0*/  STG.E desc[UR4][R2.64], R5 ;  /* 0x0000000502007986 */ /* 0x000fe2000c101904 */
[----:B------:R-:W-:Y:S05]  /*12c0*/  EXIT ;  /* 0x000000000000794d */ /* 0x000fea0003800000 */
.L_x_20:
        /* <DEDUP_REMOVED lines=15> */
.L_x_22:
        /* <DEDUP_REMOVED lines=11> */
.L_x_19:
        /* <DEDUP_REMOVED lines=19> */
.L_x_24:
[----:B------:R-:W-:-:S13]  /*15a0*/  FSETP.NEU.AND P0, PT, R2, R3, PT ;  /* 0x000000030200720b */ /* 0x000fda0003f0d000 */
[----:B------:R-:W0:Y:S01]  /*15b0*/  @!P0 LDC.64 R2, c[0x0][0x390] ;  /* 0x0000e400ff028b82 */ /* 0x000e220000000a00 */
[----:B------:R-:W-:Y:S02]  /*15c0*/  @!P0 IMAD.MOV.U32 R5, RZ, RZ, 0x43550000 ;  /* 0x43550000ff058424 */ /* 0x000fe400078e00ff */
[----:B0-----:R-:W-:-:S05]  /*15d0*/  @!P0 IMAD.WIDE R2, R0, 0x4, R2 ;  /* 0x0000000400028825 */ /* 0x001fca00078e0202 */
[----:B------:R0:W-:Y:S01]  /*15e0*/  @!P0 STG.E desc[UR4][R2.64], R5 ;  /* 0x0000000502008986 */ /* 0x0001e2000c101904 */
[----:B------:R-:W-:Y:S05]  /*15f0*/  @!P0 EXIT ;  /* 0x000000000000894d */ /* 0x000fea0003800000 */
[----:B0-----:R-:W0:Y:S01]  /*1600*/  LDC.64 R2, c[0x0][0x390] ;  /* 0x0000e400ff027b82 */ /* 0x001e220000000a00 */
[----:B------:R-:W-:Y:S02]  /*1610*/  HFMA2 R5, -RZ, RZ, 3.6640625, 0 ;  /* 0x43540000ff057431 */ /* 0x000fe400000001ff */
[----:B0-----:R-:W-:-:S05]  /*1620*/  IMAD.WIDE R2, R0, 0x4, R2 ;  /* 0x0000000400027825 */ /* 0x001fca00078e0202 */
[----:B------:R-:W-:Y:S01]  /*1630*/  STG.E desc[UR4][R2.64], R5 ;  /* 0x0000000502007986 */ /* 0x000fe2000c101904 */
[----:B------:R-:W-:Y:S05]  /*1640*/  EXIT ;  /* 0x000000000000794d */ /* 0x000fea0003800000 */
.L_x_23:
        /* <DEDUP_REMOVED lines=15> */
.L_x_25:
        /* <DEDUP_REMOVED lines=11> */
.L_x_18:
        /* <DEDUP_REMOVED lines=23> */
.L_x_28:
[----:B------:R-:W-:-:S13]  /*1960*/  FSETP.NEU.AND P0, PT, R2, R3, PT ;  /* 0x000000030200720b */ /* 0x000fda0003f0d000 */
[----:B------:R-:W0:Y:S01]  /*1970*/  @!P0 LDC.64 R2, c[0x0][0x390] ;  /* 0x0000e400ff028b82 */ /* 0x000e220000000a00 */
[----:B------:R-:W-:Y:S02]  /*1980*/  @!P0 IMAD.MOV.U32 R5, RZ, RZ, 0x434d0000 ;  /* 0x434d0000ff058424 */ /* 0x000fe400078e00ff */
[----:B0-----:R-:W-:-:S05]  /*1990*/  @!P0 IMAD.WIDE R2, R0, 0x4, R2 ;  /* 0x0000000400028825 */ /* 0x001fca00078e0202 */
[----:B------:R0:W-:Y:S01]  /*19a0*/  @!P0 STG.E desc[UR4][R2.64], R5 ;  /* 0x0000000502008986 */ /* 0x0001e2000c101904 */
[----:B------:R-:W-:Y:S05]  /*19b0*/  @!P0 EXIT ;  /* 0x000000000000894d */ /* 0x000fea0003800000 */
[----:B0-----:R-:W0:Y:S01]  /*19c0*/  LDC.64 R2, c[0x0][0x390] ;  /* 0x0000e400ff027b82 */ /* 0x001e220000000a00 */
[----:B------:R-:W-:Y:S02]  /*19d0*/  HFMA2 R5, -RZ, RZ, 3.6484375, 0 ;  /* 0x434c0000ff057431 */ /* 0x000fe400000001ff */
[----:B0-----:R-:W-:-:S05]  /*19e0*/  IMAD.WIDE R2, R0, 0x4, R2 ;  /* 0x0000000400027825 */ /* 0x001fca00078e0202 */
[----:B------:R-:W-:Y:S01]  /*19f0*/  STG.E desc[UR4][R2.64], R5 ;  /* 0x0000000502007986 */ /* 0x000fe2000c101904 */
[----:B------:R-:W-:Y:S05]  /*1a00*/  EXIT ;  /* 0x000000000000794d */ /* 0x000fea0003800000 */
.L_x_27:
        /* <DEDUP_REMOVED lines=15> */
.L_x_29:
        /* <DEDUP_REMOVED lines=11> */
.L_x_26:
        /* <DEDUP_REMOVED lines=19> */
.L_x_31:
[----:B------:R-:W-:-:S13]  /*1ce0*/  FSETP.NEU.AND P0, PT, R2, R5, PT ;  /* 0x000000050200720b */ /* 0x000fda0003f0d000 */
[----:B------:R-:W0:Y:S01]  /*1cf0*/  @!P0 LDC.64 R2, c[0x0][0x390] ;  /* 0x0000e400ff028b82 */ /* 0x000e220000000a00 */
[----:B------:R-:W-:Y:S02]  /*1d00*/  @!P0 IMAD.MOV.U32 R5, RZ, RZ, 0x43450000 ;  /* 0x43450000ff058424 */ /* 0x000fe400078e00ff */
[----:B0-----:R-:W-:-:S05]  /*1d10*/  @!P0 IMAD.WIDE R2, R0, 0x4, R2 ;  /* 0x0000000400028825 */ /* 0x001fca00078e0202 */
[----:B------:R0:W-:Y:S01]  /*1d20*/  @!P0 STG.E desc[UR4][R2.64], R5 ;  /* 0x0000000502008986 */ /* 0x0001e2000c101904 */
[----:B------:R-:W-:Y:S05]  /*1d30*/  @!P0 EXIT ;  /* 0x000000000000894d */ /* 0x000fea0003800000 */
[----:B0-----:R-:W0:Y:S01]  /*1d40*/  LDC.64 R2, c[0x0][0x390] ;  /* 0x0000e400ff027b82 */ /* 0x001e220000000a00 */
[----:B------:R-:W-:Y:S02]  /*1d50*/  HFMA2 R5, -RZ, RZ, 3.6328125, 0 ;  /* 0x43440000ff057431 */ /* 0x000fe400000001ff */
[----:B0-----:R-:W-:-:S05]  /*1d60*/  IMAD.WIDE R2, R0, 0x4, R2 ;  /* 0x0000000400027825 */ /* 0x001fca00078e0202 */
[----:B------:R-:W-:Y:S01]  /*1d70*/  STG.E desc[UR4][R2.64], R5 ;  /* 0x0000000502007986 */ /* 0x000fe2000c101904 */
[----:B------:R-:W-:Y:S05]  /*1d80*/  EXIT ;  /* 0x000000000000794d */ /* 0x000fea0003800000 */
.L_x_30:
        /* <DEDUP_REMOVED lines=15> */
.L_x_32:
        /* <DEDUP_REMOVED lines=11> */
.L_x_1:
        /* <DEDUP_REMOVED lines=31> */
.L_x_37:
[----:B------:R-:W-:-:S13]  /*2120*/  FSETP.NEU.AND P0, PT, R2, R5, PT ;  /* 0x000000050200720b */ /* 0x000fda0003f0d000 */
[----:B------:R-:W0:Y:S01]  /*2130*/  @!P0 LDC.64 R2, c[0x0][0x390] ;  /* 0x0000e400ff028b82 */ /* 0x000e220000000a00 */
[----:B------:R-:W-:Y:S02]  /*2140*/  @!P0 IMAD.MOV.U32 R5, RZ, RZ, 0x433d0000 ;  /* 0x433d0000ff058424 */ /* 0x000fe400078e00ff */
[----:B0-----:R-:W-:-:S05]  /*2150*/  @!P0 IMAD.WIDE R2, R0, 0x4, R2 ;  /* 0x0000000400028825 */ /* 0x001fca00078e0202 */
[----:B------:R0:W-:Y:S01]  /*2160*/  @!P0 STG.E desc[UR4][R2.64], R5 ;  /* 0x0000000502008986 */ /* 0x0001e2000c101904 */
[----:B------:R-:W-:Y:S05]  /*2170*/  @!P0 EXIT ;  /* 0x000000000000894d */ /* 0x000fea0003800000 */
[----:B0-----:R-:W0:Y:S01]  /*2180*/  LDC.64 R2, c[0x0][0x390] ;  /* 0x0000e400ff027b82 */ /* 0x001e220000000a00 */
[----:B------:R-:W-:Y:S02]  /*2190*/  HFMA2 R5, -RZ, RZ, 3.6171875, 0 ;  /* 0x433c0000ff057431 */ /* 0x000fe400000001ff */
[----:B0-----:R-:W-:-:S05]  /*21a0*/  IMAD.WIDE R2, R0, 0x4, R2 ;  /* 0x0000000400027825 */ /* 0x001fca00078e0202 */
[----:B------:R-:W-:Y:S01]  /*21b0*/  STG.E desc[UR4][R2.64], R5 ;  /* 0x0000000502007986 */ /* 0x000fe2000c101904 */
[----:B------:R-:W-:Y:S05]  /*21c0*/  EXIT ;  /* 0x000000000000794d */ /* 0x000fea0003800000 */
.L_x_36:
        /* <DEDUP_REMOVED lines=15> */
.L_x_38:
        /* <DEDUP_REMOVED lines=11> */
.L_x_35:
        /* <DEDUP_REMOVED lines=19> */
.L_x_40:
[----:B------:R-:W-:-:S13]  /*24a0*/  FSETP.NEU.AND P0, PT, R2, R3, PT ;  /* 0x000000030200720b */ /* 0x000fda0003f0d000 */
[----:B------:R-:W0:Y:S01]  /*24b0*/  @!P0 LDC.64 R2, c[0x0][0x390] ;  /* 0x0000e400ff028b82 */ /* 0x000e220000000a00 */
[----:B------:R-:W-:Y:S02]  /*24c0*/  @!P0 IMAD.MOV.U32 R5, RZ, RZ, 0x43350000 ;  /* 0x43350000ff058424 */ /* 0x000fe400078e00ff */
[----:B0-----:R-:W-:-:S05]  /*24d0*/  @!P0 IMAD.WIDE R2, R0, 0x4, R2 ;  /* 0x0000000400028825 */ /* 0x001fca00078e0202 */
[----:B------:R0:W-:Y:S01]  /*24e0*/  @!P0 STG.E desc[UR4][R2.64], R5 ;  /* 0x0000000502008986 */ /* 0x0001e2000c101904 */
[----:B------:R-:W-:Y:S05]  /*24f0*/  @!P0 EXIT ;  /* 0x000000000000894d */ /* 0x000fea0003800000 */
[----:B0-----:R-:W0:Y:S01]  /*2500*/  LDC.64 R2, c[0x0][0x390] ;  /* 0x0000e400ff027b82 */ /* 0x001e220000000a00 */
[----:B------:R-:W-:Y:S02]  /*2510*/  HFMA2 R5, -RZ, RZ, 3.6015625, 0 ;  /* 0x43340000ff057431 */ /* 0x000fe400000001ff */
[----:B0-----:R-:W-:-:S05]  /*2520*/  IMAD.WIDE R2, R0, 0x4, R2 ;  /* 0x0000000400027825 */ /* 0x001fca00078e0202 */
[----:B------:R-:W-:Y:S01]  /*2530*/  STG.E desc[UR4][R2.64], R5 ;  /* 0x0000000502007986 */ /* 0x000fe2000c101904 */
[----:B------:R-:W-:Y:S05]  /*2540*/  EXIT ;  /* 0x000000000000794d */ /* 0x000fea0003800000 */
.L_x_39:
        /* <DEDUP_REMOVED lines=15> */
.L_x_41:
        /* <DEDUP_REMOVED lines=11> */
.L_x_34:
        /* <DEDUP_REMOVED lines=23> */
.L_x_44:
[----:B------:R-:W-:-:S13]  /*2860*/  FSETP.NEU.AND P0, PT, R2, R3, PT ;  /* 0x000000030200720b */ /* 0x000fda0003f0d000 */
[----:B------:R-:W0:Y:S01]  /*2870*/  @!P0 LDC.64 R2, c[0x0][0x390] ;  /* 0x0000e400ff028b82 */ /* 0x000e220000000a00 */
[----:B------:R-:W-:Y:S02]  /*2880*/  @!P0 IMAD.MOV.U32 R5, RZ, RZ, 0x432d0000 ;  /* 0x432d0000ff058424 */ /* 0x000fe400078e00ff */
[----:B0-----:R-:W-:-:S05]  /*2890*/  @!P0 IMAD.WIDE R2, R0, 0x4, R2 ;  /* 0x0000000400028825 */ /* 0x001fca00078e0202 */
[----:B------:R0:W-:Y:S01]  /*28a0*/  @!P0 STG.E desc[UR4][R2.64], R5 ;  /* 0x0000000502008986 */ /* 0x0001e2000c101904 */
[----:B------:R-:W-:Y:S05]  /*28b0*/  @!P0 EXIT ;  /* 0x000000000000894d */ /* 0x000fea0003800000 */
[----:B0-----:R-:W0:Y:S01]  /*28c0*/  LDC.64 R2, c[0x0][0x390] ;  /* 0x0000e400ff027b82 */ /* 0x001e220000000a00 */
[----:B------:R-:W-:Y:S02]  /*28d0*/  HFMA2 R5, -RZ, RZ, 3.5859375, 0 ;  /* 0x432c0000ff057431 */ /* 0x000fe400000001ff */
[----:B0-----:R-:W-:-:S05]  /*28e0*/  IMAD.WIDE R2, R0, 0x4, R2 ;  /* 0x0000000400027825 */ /* 0x001fca00078e0202 */
[----:B------:R-:W-:Y:S01]  /*28f0*/  STG.E desc[UR4][R2.64], R5 ;  /* 0x0000000502007986 */ /* 0x000fe2000c101904 */
[----:B------:R-:W-:Y:S05]  /*2900*/  EXIT ;  /* 0x000000000000794d */ /* 0x000fea0003800000 */
.L_x_43:
        /* <DEDUP_REMOVED lines=15> */
.L_x_45:
        /* <DEDUP_REMOVED lines=11> */
.L_x_42:
        /* <DEDUP_REMOVED lines=19> */
.L_x_47:
[----:B------:R-:W-:-:S13]  /*2be0*/  FSETP.NEU.AND P0, PT, R2, R5, PT ;  /* 0x000000050200720b */ /* 0x000fda0003f0d000 */
[----:B------:R-:W0:Y:S01]  /*2bf0*/  @!P0 LDC.64 R2, c[0x0][0x390] ;  /* 0x0000e400ff028b82 */ /* 0x000e220000000a00 */
[----:B------:R-:W-:Y:S02]  /*2c00*/  @!P0 IMAD.MOV.U32 R5, RZ, RZ, 0x43250000 ;  /* 0x43250000ff058424 */ /* 0x000fe400078e00ff */
[----:B0-----:R-:W-:-:S05]  /*2c10*/  @!P0 IMAD.WIDE R2, R0, 0x4, R2 ;  /* 0x0000000400028825 */ /* 0x001fca00078e0202 */
[----:B------:R0:W-:Y:S01]  /*2c20*/  @!P0 STG.E desc[UR4][R2.64], R5 ;  /* 0x0000000502008986 */ /* 0x0001e2000c101904 */
[----:B------:R-:W-:Y:S05]  /*2c30*/  @!P0 EXIT ;  /* 0x000000000000894d */ /* 0x000fea0003800000 */
[----:B0-----:R-:W0:Y:S01]  /*2c40*/  LDC.64 R2, c[0x0][0x390] ;  /* 0x0000e400ff027b82 */ /* 0x001e220000000a00 */
[----:B------:R-:W-:Y:S02]  /*2c50*/  HFMA2 R5, -RZ, RZ, 3.5703125, 0 ;  /* 0x43240000ff057431 */ /* 0x000fe400000001ff */
[----:B0-----:R-:W-:-:S05]  /*2c60*/  IMAD.WIDE R2, R0, 0x4, R2 ;  /* 0x0000000400027825 */ /* 0x001fca00078e0202 */
[----:B------:R-:W-:Y:S01]  /*2c70*/  STG.E desc[UR4][R2.64], R5 ;  /* 0x0000000502007986 */ /* 0x000fe2000c101904 */
[----:B------:R-:W-:Y:S05]  /*2c80*/  EXIT ;  /* 0x000000000000794d */ /* 0x000fea0003800000 */
.L_x_46:
        /* <DEDUP_REMOVED lines=15> */
.L_x_48:
        /* <DEDUP_REMOVED lines=11> */
.L_x_33:
        /* <DEDUP_REMOVED lines=27> */
.L_x_52:
[----:B------:R-:W-:-:S13]  /*2fe0*/  FSETP.NEU.AND P0, PT, R2, R3, PT ;  /* 0x000000030200720b */ /* 0x000fda0003f0d000 */
[----:B------:R-:W0:Y:S01]  /*2ff0*/  @!P0 LDC.64 R2, c[0x0][0x390] ;  /* 0x0000e400ff028b82 */ /* 0x000e220000000a00 */
[----:B------:R-:W-:Y:S02]  /*3000*/  @!P0 IMAD.MOV.U32 R5, RZ, RZ, 0x431d0000 ;  /* 0x431d0000ff058424 */ /* 0x000fe400078e00ff */
[----:B0-----:R-:W-:-:S05]  /*3010*/  @!P0 IMAD.WIDE R2, R0, 0x4, R2 ;  /* 0x0000000400028825 */ /* 0x001fca00078e0202 */
[----:B------:R0:W-:Y:S01]  /*3020*/  @!P0 STG.E desc[UR4][R2.64], R5 ;  /* 0x0000000502008986 */ /* 0x0001e2000c101904 */
[----:B------:R-:W-:Y:S05]  /*3030*/  @!P0 EXIT ;  /* 0x000000000000894d */ /* 0x000fea0003800000 */
[----:B0-----:R-:W0:Y:S01]  /*3040*/  LDC.64 R2, c[0x0][0x390] ;  /* 0x0000e400ff027b82 */ /* 0x001e220000000a00 */
[----:B------:R-:W-:Y:S02]  /*3050*/  HFMA2 R5, -RZ, RZ, 3.5546875, 0 ;  /* 0x431c0000ff057431 */ /* 0x000fe400000001ff */
[----:B0-----:R-:W-:-:S05]  /*3060*/  IMAD.WIDE R2, R0, 0x4, R2 ;  /* 0x0000000400027825 */ /* 0x001fca00078e0202 */
[----:B------:R-:W-:Y:S01]  /*3070*/  STG.E desc[UR4][R2.64], R5 ;  /* 0x0000000502007986 */ /* 0x000fe2000c101904 */
[----:B------:R-:W-:Y:S05]  /*3080*/  EXIT ;  /* 0x000000000000794d */ /* 0x000fea0003800000 */
.L_x_51:
        /* <DEDUP_REMOVED lines=15> */
.L_x_53:
        /* <DEDUP_REMOVED lines=11> */
.L_x_50:
        /* <DEDUP_REMOVED lines=19> */
.L_x_55:
[----:B------:R-:W-:-:S13]  /*3360*/  FSETP.NEU.AND P0, PT, R2, R5, PT ;  /* 0x000000050200720b */ /* 0x000fda0003f0d000 */
[----:B------:R-:W0:Y:S01]  /*3370*/  @!P0 LDC.64 R2, c[0x0][0x390] ;  /* 0x0000e400ff028b82 */ /* 0x000e220000000a00 */
[----:B------:R-:W-:Y:S02]  /*3380*/  @!P0 IMAD.MOV.U32 R5, RZ, RZ, 0x43150000 ;  /* 0x43150000ff058424 */ /* 0x000fe400078e00ff */
[----:B0-----:R-:W-:-:S05]  /*3390*/  @!P0 IMAD.WIDE R2, R0, 0x4, R2 ;  /* 0x0000000400028825 */ /* 0x001fca00078e0202 */
[----:B------:R0:W-:Y:S01]  /*33a0*/  @!P0 STG.E desc[UR4][R2.64], R5 ;  /* 0x0000000502008986 */ /* 0x0001e2000c101904 */
[----:B------:R-:W-:Y:S05]  /*33b0*/  @!P0 EXIT ;  /* 0x000000000000894d */ /* 0x000fea0003800000 */
[----:B0-----:R-:W0:Y:S01]  /*33c0*/  LDC.64 R2, c[0x0][0x390] ;  /* 0x0000e400ff027b82 */ /* 0x001e220000000a00 */
[----:B------:R-:W-:Y:S02]  /*33d0*/  HFMA2 R5, -RZ, RZ, 3.5390625, 0 ;  /* 0x43140000ff057431 */ /* 0x000fe400000001ff */
[----:B0-----:R-:W-:-:S05]  /*33e0*/  IMAD.WIDE R2, R0, 0x4, R2 ;  /* 0x0000000400027825 */ /* 0x001fca00078e0202 */
[----:B------:R-:W-:Y:S01]  /*33f0*/  STG.E desc[UR4][R2.64], R5 ;  /* 0x0000000502007986 */ /* 0x000fe2000c101904 */
[----:B------:R-:W-:Y:S05]  /*3400*/  EXIT ;  /* 0x000000000000794d */ /* 0x000fea0003800000 */
.L_x_54:
        /* <DEDUP_REMOVED lines=15> */
.L_x_56:
        /* <DEDUP_REMOVED lines=11> */
.L_x_49:
        /* <DEDUP_REMOVED lines=23> */
.L_x_59:
[----:B------:R-:W-:-:S13]  /*3720*/  FSETP.NEU.AND P0, PT, R2, R5, PT ;  /* 0x000000050200720b */ /* 0x000fda0003f0d000 */
[----:B------:R-:W0:Y:S01]  /*3730*/  @!P0 LDC.64 R2, c[0x0][0x390] ;  /* 0x0000e400ff028b82 */ /* 0x000e220000000a00 */
[----:B------:R-:W-:Y:S02]  /*3740*/  @!P0 IMAD.MOV.U32 R5, RZ, RZ, 0x430d0000 ;  /* 0x430d0000ff058424 */ /* 0x000fe400078e00ff */
[----:B0-----:R-:W-:-:S05]  /*3750*/  @!P0 IMAD.WIDE R2, R0, 0x4, R2 ;  /* 0x0000000400028825 */ /* 0x001fca00078e0202 */
[----:B------:R0:W-:Y:S01]  /*3760*/  @!P0 STG.E desc[UR4][R2.64], R5 ;  /* 0x0000000502008986 */ /* 0x0001e2000c101904 */
[----:B------:R-:W-:Y:S05]  /*3770*/  @!P0 EXIT ;  /* 0x000000000000894d */ /* 0x000fea0003800000 */
[----:B0-----:R-:W0:Y:S01]  /*3780*/  LDC.64 R2, c[0x0][0x390] ;  /* 0x0000e400ff027b82 */ /* 0x001e220000000a00 */
[----:B------:R-:W-:Y:S02]  /*3790*/  HFMA2 R5, -RZ, RZ, 3.5234375, 0 ;  /* 0x430c0000ff057431 */ /* 0x000fe400000001ff */
[----:B0-----:R-:W-:-:S05]  /*37a0*/  IMAD.WIDE R2, R0, 0x4, R2 ;  /* 0x0000000400027825 */ /* 0x001fca00078e0202 */
[----:B------:R-:W-:Y:S01]  /*37b0*/  STG.E desc[UR4][R2.64], R5 ;  /* 0x0000000502007986 */ /* 0x000fe2000c101904 */
[----:B------:R-:W-:Y:S05]  /*37c0*/  EXIT ;  /* 0x000000000000794d */ /* 0x000fea0003800000 */
.L_x_58:
        /* <DEDUP_REMOVED lines=15> */
.L_x_60:
        /* <DEDUP_REMOVED lines=11> */
.L_x_57:
        /* <DEDUP_REMOVED lines=19> */
.L_x_62:
[----:B------:R-:W-:-:S13]  /*3aa0*/  FSETP.NEU.AND P0, PT, R2, R3, PT ;  /* 0x000000030200720b */ /* 0x000fda0003f0d000 */
[----:B------:R-:W0:Y:S01]  /*3ab0*/  @!P0 LDC.64 R2, c[0x0][0x390] ;  /* 0x0000e400ff028b82 */ /* 0x000e220000000a00 */
[----:B------:R-:W-:Y:S02]  /*3ac0*/  @!P0 IMAD.MOV.U32 R5, RZ, RZ, 0x43050000 ;  /* 0x43050000ff058424 */ /* 0x000fe400078e00ff */
[----:B0-----:R-:W-:-:S05]  /*3ad0*/  @!P0 IMAD.WIDE R2, R0, 0x4, R2 ;  /* 0x0000000400028825 */ /* 0x001fca00078e0202 */
[----:B------:R0:W-:Y:S01]  /*3ae0*/  @!P0 STG.E desc[UR4][R2.64], R5 ;  /* 0x0000000502008986 */ /* 0x0001e2000c101904 */
[----:B------:R-:W-:Y:S05]  /*3af0*/  @!P0 EXIT ;  /* 0x000000000000894d */ /* 0x000fea0003800000 */
[----:B0-----:R-:W0:Y:S01]  /*3b00*/  LDC.64 R2, c[0x0][0x390] ;  /* 0x0000e400ff027b82 */ /* 0x001e220000000a00 */
[----:B------:R-:W-:Y:S02]  /*3b10*/  HFMA2 R5, -RZ, RZ, 3.5078125, 0 ;  /* 0x43040000ff057431 */ /* 0x000fe400000001ff */
[----:B0-----:R-:W-:-:S05]  /*3b20*/  IMAD.WIDE R2, R0, 0x4, R2 ;  /* 0x0000000400027825 */ /* 0x001fca00078e0202 */
[----:B------:R-:W-:Y:S01]  /*3b30*/  STG.E desc[UR4][R2.64], R5 ;  /* 0x0000000502007986 */ /* 0x000fe2000c101904 */
[----:B------:R-:W-:Y:S05]  /*3b40*/  EXIT ;  /* 0x000000000000794d */ /* 0x000fea0003800000 */
.L_x_61:
        /* <DEDUP_REMOVED lines=15> */
.L_x_63:
        /* <DEDUP_REMOVED lines=11> */
.L_x_0:
        /* <DEDUP_REMOVED lines=35> */
.L_x_69:
[----:B------:R-:W-:-:S13]  /*3f20*/  FSETP.NEU.AND P0, PT, R2, R3, PT ;  /* 0x000000030200720b */ /* 0x000fda0003f0d000 */
[----:B------:R-:W0:Y:S01]  /*3f30*/  @!P0 LDC.64 R2, c[0x0][0x390] ;  /* 0x0000e400ff028b82 */ /* 0x000e220000000a00 */
[----:B------:R-:W-:Y:S02]  /*3f40*/  @!P0 IMAD.MOV.U32 R5, RZ, RZ, 0x42fa0000 ;  /* 0x42fa0000ff058424 */ /* 0x000fe400078e00ff */
[----:B0-----:R-:W-:-:S05]  /*3f50*/  @!P0 IMAD.WIDE R2, R0, 0x4, R2 ;  /* 0x0000000400028825 */ /* 0x001fca00078e0202 */
[----:B------:R0:W-:Y:S01]  /*3f60*/  @!P0 STG.E desc[UR4][R2.64], R5 ;  /* 0x0000000502008986 */ /* 0x0001e2000c101904 */
[----:B------:R-:W-:Y:S05]  /*3f70*/  @!P0 EXIT ;  /* 0x000000000000894d */ /* 0x000fea0003800000 */
[----:B0-----:R-:W0:Y:S01]  /*3f80*/  LDC.64 R2, c[0x0][0x390] ;  /* 0x0000e400ff027b82 */ /* 0x001e220000000a00 */
[----:B------:R-:W-:Y:S02]  /*3f90*/  HFMA2 R5, -RZ, RZ, 3.484375, 0 ;  /* 0x42f80000ff057431 */ /* 0x000fe400000001ff */
[----:B0-----:R-:W-:-:S05]  /*3fa0*/  IMAD.WIDE R2, R0, 0x4, R2 ;  /* 0x0000000400027825 */ /* 0x001fca00078e0202 */
[----:B------:R-:W-:Y:S01]  /*3fb0*/  STG.E desc[UR4][R2.64], R5 ;  /* 0x0000000502007986 */ /* 0x000fe2000c101904 */
[----:B------:R-:W-:Y:S05]  /*3fc0*/  EXIT ;  /* 0x000000000000794d */ /* 0x000fea0003800000 */
.L_x_68:
        /* <DEDUP_REMOVED lines=15> */
.L_x_70:
        /* <DEDUP_REMOVED lines=11> */
.L_x_67:
        /* <DEDUP_REMOVED lines=19> */
.L_x_72:
[----:B------:R-:W-:-:S13]  /*42a0*/  FSETP.NEU.AND P0, PT, R2, R5, PT ;  /* 0x000000050200720b */ /* 0x000fda0003f0d000 */
[----:B------:R-:W0:Y:S01]  /*42b0*/  @!P0 LDC.64 R2, c[0x0][0x390] ;  /* 0x0000e400ff028b82 */ /* 0x000e220000000a00 */
[----:B------:R-:W-:Y:S02]  /*42c0*/  @!P0 IMAD.MOV.U32 R5, RZ, RZ, 0x42ea0000 ;  /* 0x42ea0000ff058424 */ /* 0x000fe400078e00ff */
[----:B0-----:R-:W-:-:S05]  /*42d0*/  @!P0 IMAD.WIDE R2, R0, 0x4, R2 ;  /* 0x0000000400028825 */ /* 0x001fca00078e0202 */
[----:B------:R0:W-:Y:S01]  /*42e0*/  @!P0 STG.E desc[UR4][R2.64], R5 ;  /* 0x0000000502008986 */ /* 0x0001e2000c101904 */
[----:B------:R-:W-:Y:S05]  /*42f0*/  @!P0 EXIT ;  /* 0x000000000000894d */ /* 0x000fea0003800000 */
[----:B0-----:R-:W0:Y:S01]  /*4300*/  LDC.64 R2, c[0x0][0x390] ;  /* 0x0000e400ff027b82 */ /* 0x001e220000000a00 */
[----:B------:R-:W-:Y:S02]  /*4310*/  HFMA2 R5, -RZ, RZ, 3.453125, 0 ;  /* 0x42e80000ff057431 */ /* 0x000fe400000001ff */
[----:B0-----:R-:W-:-:S05]  /*4320*/  IMAD.WIDE R2, R0, 0x4, R2 ;  /* 0x0000000400027825 */ /* 0x001fca00078e0202 */
[----:B------:R-:W-:Y:S01]  /*4330*/  STG.E desc[UR4][R2.64], R5 ;  /* 0x0000000502007986 */ /* 0x000fe2000c101904 */
[----:B------:R-:W-:Y:S05]  /*4340*/  EXIT ;  /* 0x000000000000794d */ /* 0x000fea0003800000 */
.L_x_71:
        /* <DEDUP_REMOVED lines=15> */
.L_x_73:
        /* <DEDUP_REMOVED lines=11> */
.L_x_66:
        /* <DEDUP_REMOVED lines=23> */
.L_x_76:
[----:B------:R-:W-:-:S13]  /*4660*/  FSETP.NEU.AND P0, PT, R2, R5, PT ;  /* 0x000000050200720b */ /* 0x000fda0003f0d000 */
[----:B------:R-:W0:Y:S01]  /*4670*/  @!P0 LDC.64 R2, c[0x0][0x390] ;  /* 0x0000e400ff028b82 */ /* 0x000e220000000a00 */
[----:B------:R-:W-:Y:S02]  /*4680*/  @!P0 IMAD.MOV.U32 R5, RZ, RZ, 0x42da0000 ;  /* 0x42da0000ff058424 */ /* 0x000fe400078e00ff */
[----:B0-----:R-:W-:-:S05]  /*4690*/  @!P0 IMAD.WIDE R2, R0, 0x4, R2 ;  /* 0x0000000400028825 */ /* 0x001fca00078e0202 */
[----:B------:R0:W-:Y:S01]  /*46a0*/  @!P0 STG.E desc[UR4][R2.64], R5 ;  /* 0x0000000502008986 */ /* 0x0001e2000c101904 */
[----:B------:R-:W-:Y:S05]  /*46b0*/  @!P0 EXIT ;  /* 0x000000000000894d */ /* 0x000fea0003800000 */
[----:B0-----:R-:W0:Y:S01]  /*46c0*/  LDC.64 R2, c[0x0][0x390] ;  /* 0x0000e400ff027b82 */ /* 0x001e220000000a00 */
[----:B------:R-:W-:Y:S02]  /*46d0*/  HFMA2 R5, -RZ, RZ, 3.421875, 0 ;  /* 0x42d80000ff057431 */ /* 0x000fe400000001ff */
[----:B0-----:R-:W-:-:S05]  /*46e0*/  IMAD.WIDE R2, R0, 0x4, R2 ;  /* 0x0000000400027825 */ /* 0x001fca00078e0202 */
[----:B------:R-:W-:Y:S01]  /*46f0*/  STG.E desc[UR4][R2.64], R5 ;  /* 0x0000000502007986 */ /* 0x000fe2000c101904 */
[----:B------:R-:W-:Y:S05]  /*4700*/  EXIT ;  /* 0x000000000000794d */ /* 0x000fea0003800000 */
.L_x_75:
        /* <DEDUP_REMOVED lines=15> */
.L_x_77:
        /* <DEDUP_REMOVED lines=11> */
.L_x_74:
        /* <DEDUP_REMOVED lines=19> */
.L_x_79:
[----:B------:R-:W-:-:S13]  /*49e0*/  FSETP.NEU.AND P0, PT, R2, R3, PT ;  /* 0x000000030200720b */ /* 0x000fda0003f0d000 */
[----:B------:R-:W0:Y:S01]  /*49f0*/  @!P0 LDC.64 R2, c[0x0][0x390] ;  /* 0x0000e400ff028b82 */ /* 0x000e220000000a00 */
[----:B------:R-:W-:Y:S02]  /*4a00*/  @!P0 IMAD.MOV.U32 R5, RZ, RZ, 0x42ca0000 ;  /* 0x42ca0000ff058424 */ /* 0x000fe400078e00ff */
[----:B0-----:R-:W-:-:S05]  /*4a10*/  @!P0 IMAD.WIDE R2, R0, 0x4, R2 ;  /* 0x0000000400028825 */ /* 0x001fca00078e0202 */
[----:B------:R0:W-:Y:S01]  /*4a20*/  @!P0 STG.E desc[UR4][R2.64], R5 ;  /* 0x0000000502008986 */ /* 0x0001e2000c101904 */
[----:B------:R-:W-:Y:S05]  /*4a30*/  @!P0 EXIT ;  /* 0x000000000000894d */ /* 0x000fea0003800000 */
[----:B0-----:R-:W0:Y:S01]  /*4a40*/  LDC.64 R2, c[0x0][0x390] ;  /* 0x0000e400ff027b82 */ /* 0x001e220000000a00 */
[----:B------:R-:W-:Y:S02]  /*4a50*/  HFMA2 R5, -RZ, RZ, 3.390625, 0 ;  /* 0x42c80000ff057431 */ /* 0x000fe400000001ff */
[----:B0-----:R-:W-:-:S05]  /*4a60*/  IMAD.WIDE R2, R0, 0x4, R2 ;  /* 0x0000000400027825 */ /* 0x001fca00078e0202 */
[----:B------:R-:W-:Y:S01]  /*4a70*/  STG.E desc[UR4][R2.64], R5 ;  /* 0x0000000502007986 */ /* 0x000fe2000c101904 */
[----:B------:R-:W-:Y:S05]  /*4a80*/  EXIT ;  /* 0x000000000000794d */ /* 0x000fea0003800000 */
.L_x_78:
        /* <DEDUP_REMOVED lines=15> */
.L_x_80:
        /* <DEDUP_REMOVED lines=11> */
.L_x_65:
        /* <DEDUP_REMOVED lines=27> */
.L_x_84:
[----:B------:R-:W-:-:S13]  /*4de0*/  FSETP.NEU.AND P0, PT, R2, R5, PT ;  /* 0x000000050200720b */ /* 0x000fda0003f0d000 */
[----:B------:R-:W0:Y:S01]  /*4df0*/  @!P0 LDC.64 R2, c[0x0][0x390] ;  /* 0x0000e400ff028b82 */ /* 0x000e220000000a00 */
[----:B------:R-:W-:Y:S02]  /*4e00*/  @!P0 IMAD.MOV.U32 R5, RZ, RZ, 0x42ba0000 ;  /* 0x42ba0000ff058424 */ /* 0x000fe400078e00ff */
[----:B0-----:R-:W-:-:S05]  /*4e10*/  @!P0 IMAD.WIDE R2, R0, 0x4, R2 ;  /* 0x0000000400028825 */ /* 0x001fca00078e0202 */
[----:B------:R0:W-:Y:S01]  /*4e20*/  @!P0 STG.E desc[UR4][R2.64], R5 ;  /* 0x0000000502008986 */ /* 0x0001e2000c101904 */
[----:B------:R-:W-:Y:S05]  /*4e30*/  @!P0 EXIT ;  /* 0x000000000000894d */ /* 0x000fea0003800000 */
[----:B0-----:R-:W0:Y:S01]  /*4e40*/  LDC.64 R2, c[0x0][0x390] ;  /* 0x0000e400ff027b82 */ /* 0x001e220000000a00 */
[----:B------:R-:W-:Y:S02]  /*4e50*/  HFMA2 R5, -RZ, RZ, 3.359375, 0 ;  /* 0x42b80000ff057431 */ /* 0x000fe400000001ff */
[----:B0-----:R-:W-:-:S05]  /*4e60*/  IMAD.WIDE R2, R0, 0x4, R2 ;  /* 0x0000000400027825 */ /* 0x001fca00078e0202 */
[----:B------:R-:W-:Y:S01]  /*4e70*/  STG.E desc[UR4][R2.64], R5 ;  /* 0x0000000502007986 */ /* 0x000fe2000c101904 */
[----:B------:R-:W-:Y:S05]  /*4e80*/  EXIT ;  /* 0x000000000000794d */ /* 0x000fea0003800000 */
.L_x_83:
        /* <DEDUP_REMOVED lines=15> */
.L_x_85:
        /* <DEDUP_REMOVED lines=11> */
.L_x_82:
        /* <DEDUP_REMOVED lines=19> */
.L_x_87:
[----:B------:R-:W-:-:S13]  /*5160*/  FSETP.NEU.AND P0, PT, R2, R3, PT ;  /* 0x000000030200720b */ /* 0x000fda0003f0d000 */
[----:B------:R-:W0:Y:S01]  /*5170*/  @!P0 LDC.64 R2, c[0x0][0x390] ;  /* 0x0000e400ff028b82 */ /* 0x000e220000000a00 */
[----:B------:R-:W-:Y:S02]  /*5180*/  @!P0 IMAD.MOV.U32 R5, RZ, RZ, 0x42aa0000 ;  /* 0x42aa0000ff058424 */ /* 0x000fe400078e00ff */
[----:B0-----:R-:W-:-:S05]  /*5190*/  @!P0 IMAD.WIDE R2, R0, 0x4, R2 ;  /* 0x0000000400028825 */ /* 0x001fca00078e0202 */
[----:B------:R0:W-:Y:S01]  /*51a0*/  @!P0 STG.E desc[UR4][R2.64], R5 ;  /* 0x0000000502008986 */ /* 0x0001e2000c101904 */
[----:B------:R-:W-:Y:S05]  /*51b0*/  @!P0 EXIT ;  /* 0x000000000000894d */ /* 0x000fea0003800000 */
[----:B0-----:R-:W0:Y:S01]  /*51c0*/  LDC.64 R2, c[0x0][0x390] ;  /* 0x0000e400ff027b82 */ /* 0x001e220000000a00 */
[----:B------:R-:W-:Y:S02]  /*51d0*/  HFMA2 R5, -RZ, RZ, 3.328125, 0 ;  /* 0x42a80000ff057431 */ /* 0x000fe400000001ff */
[----:B0-----:R-:W-:-:S05]  /*51e0*/  IMAD.WIDE R2, R0, 0x4, R2 ;  /* 0x0000000400027825 */ /* 0x001fca00078e0202 */
[----:B------:R-:W-:Y:S01]  /*51f0*/  STG.E desc[UR4][R2.64], R5 ;  /* 0x0000000502007986 */ /* 0x000fe2000c101904 */
[----:B------:R-:W-:Y:S05]  /*5200*/  EXIT ;  /* 0x000000000000794d */ /* 0x000fea0003800000 */
.L_x_86:
        /* <DEDUP_REMOVED lines=15> */
.L_x_88:
        /* <DEDUP_REMOVED lines=11> */
.L_x_81:
        /* <DEDUP_REMOVED lines=23> */
.L_x_91:
[----:B------:R-:W-:-:S13]  /*5520*/  FSETP.NEU.AND P0, PT, R2, R3, PT ;  /* 0x000000030200720b */ /* 0x000fda0003f0d000 */
[----:B------:R-:W0:Y:S01]  /*5530*/  @!P0 LDC.64 R2, c[0x0][0x390] ;  /* 0x0000e400ff028b82 */ /* 0x000e220000000a00 */
[----:B------:R-:W-:Y:S02]  /*5540*/  @!P0 IMAD.MOV.U32 R5, RZ, RZ, 0x429a0000 ;  /* 0x429a0000ff058424 */ /* 0x000fe400078e00ff */
[----:B0-----:R-:W-:-:S05]  /*5550*/  @!P0 IMAD.WIDE R2, R0, 0x4, R2 ;  /* 0x0000000400028825 */ /* 0x001fca00078e0202 */
[----:B------:R0:W-:Y:S01]  /*5560*/  @!P0 STG.E desc[UR4][R2.64], R5 ;  /* 0x0000000502008986 */ /* 0x0001e2000c101904 */
[----:B------:R-:W-:Y:S05]  /*5570*/  @!P0 EXIT ;  /* 0x000000000000894d */ /* 0x000fea0003800000 */
[----:B0-----:R-:W0:Y:S01]  /*5580*/  LDC.64 R2, c[0x0][0x390] ;  /* 0x0000e400ff027b82 */ /* 0x001e220000000a00 */
[----:B------:R-:W-:Y:S02]  /*5590*/  HFMA2 R5, -RZ, RZ, 3.296875, 0 ;  /* 0x42980000ff057431 */ /* 0x000fe400000001ff */
[----:B0-----:R-:W-:-:S05]  /*55a0*/  IMAD.WIDE R2, R0, 0x4, R2 ;  /* 0x0000000400027825 */ /* 0x001fca00078e0202 */
[----:B------:R-:W-:Y:S01]  /*55b0*/  STG.E desc[UR4][R2.64], R5 ;  /* 0x0000000502007986 */ /* 0x000fe2000c101904 */
[----:B------:R-:W-:Y:S05]  /*55c0*/  EXIT ;  /* 0x000000000000794d */ /* 0x000fea0003800000 */
.L_x_90:
        /* <DEDUP_REMOVED lines=15> */
.L_x_92:
        /* <DEDUP_REMOVED lines=11> */
.L_x_89:
        /* <DEDUP_REMOVED lines=19> */
.L_x_94:
[----:B------:R-:W-:-:S13]  /*58a0*/  FSETP.NEU.AND P0, PT, R2, R5, PT ;  /* 0x000000050200720b */ /* 0x000fda0003f0d000 */
[----:B------:R-:W0:Y:S01]  /*58b0*/  @!P0 LDC.64 R2, c[0x0][0x390] ;  /* 0x0000e400ff028b82 */ /* 0x000e220000000a00 */
[----:B------:R-:W-:Y:S02]  /*58c0*/  @!P0 IMAD.MOV.U32 R5, RZ, RZ, 0x428a0000 ;  /* 0x428a0000ff058424 */ /* 0x000fe400078e00ff */
[----:B0-----:R-:W-:-:S05]  /*58d0*/  @!P0 IMAD.WIDE R2, R0, 0x4, R2 ;  /* 0x0000000400028825 */ /* 0x001fca00078e0202 */
[----:B------:R0:W-:Y:S01]  /*58e0*/  @!P0 STG.E desc[UR4][R2.64], R5 ;  /* 0x0000000502008986 */ /* 0x0001e2000c101904 */
[----:B------:R-:W-:Y:S05]  /*58f0*/  @!P0 EXIT ;  /* 0x000000000000894d */ /* 0x000fea0003800000 */
[----:B0-----:R-:W0:Y:S01]  /*5900*/  LDC.64 R2, c[0x0][0x390] ;  /* 0x0000e400ff027b82 */ /* 0x001e220000000a00 */
[----:B------:R-:W-:Y:S02]  /*5910*/  HFMA2 R5, -RZ, RZ, 3.265625, 0 ;  /* 0x42880000ff057431 */ /* 0x000fe400000001ff */
[----:B0-----:R-:W-:-:S05]  /*5920*/  IMAD.WIDE R2, R0, 0x4, R2 ;  /* 0x0000000400027825 */ /* 0x001fca00078e0202 */
[----:B------:R-:W-:Y:S01]  /*5930*/  STG.E desc[UR4][R2.64], R5 ;  /* 0x0000000502007986 */ /* 0x000fe2000c101904 */
[----:B------:R-:W-:Y:S05]  /*5940*/  EXIT ;  /* 0x000000000000794d */ /* 0x000fea0003800000 */
.L_x_93:
        /* <DEDUP_REMOVED lines=15> */
.L_x_95:
        /* <DEDUP_REMOVED lines=11> */
.L_x_64:
        /* <DEDUP_REMOVED lines=31> */
.L_x_100:
[----:B------:R-:W-:-:S13]  /*5ce0*/  FSETP.NEU.AND P0, PT, R2, R5, PT ;  /* 0x000000050200720b */ /* 0x000fda0003f0d000 */
[----:B------:R-:W0:Y:S01]  /*5cf0*/  @!P0 LDC.64 R2, c[0x0][0x390] ;  /* 0x0000e400ff028b82 */ /* 0x000e220000000a00 */
[----:B------:R-:W-:Y:S02]  /*5d00*/  @!P0 IMAD.MOV.U32 R5, RZ, RZ, 0x42740000 ;  /* 0x42740000ff058424 */ /* 0x000fe400078e00ff */
[----:B0-----:R-:W-:-:S05]  /*5d10*/  @!P0 IMAD.WIDE R2, R0, 0x4, R2 ;  /* 0x0000000400028825 */ /* 0x001fca00078e0202 */
[----:B------:R0:W-:Y:S01]  /*5d20*/  @!P0 STG.E desc[UR4][R2.64], R5 ;  /* 0x0000000502008986 */ /* 0x0001e2000c101904 */
[----:B------:R-:W-:Y:S05]  /*5d30*/  @!P0 EXIT ;  /* 0x000000000000894d */ /* 0x000fea0003800000 */
[----:B0-----:R-:W0:Y:S01]  /*5d40*/  LDC.64 R2, c[0x0][0x390] ;  /* 0x0000e400ff027b82 */ /* 0x001e220000000a00 */
[----:B------:R-:W-:Y:S02]  /*5d50*/  HFMA2 R5, -RZ, RZ, 3.21875, 0 ;  /* 0x42700000ff057431 */ /* 0x000fe400000001ff */
[----:B0-----:R-:W-:-:S05]  /*5d60*/  IMAD.WIDE R2, R0, 0x4, R2 ;  /* 0x0000000400027825 */ /* 0x001fca00078e0202 */
[----:B------:R-:W-:Y:S01]  /*5d70*/  STG.E desc[UR4][R2.64], R5 ;  /* 0x0000000502007986 */ /* 0x000fe2000c101904 */
[----:B------:R-:W-:Y:S05]  /*5d80*/  EXIT ;  /* 0x000000000000794d */ /* 0x000fea0003800000 */
.L_x_99:
        /* <DEDUP_REMOVED lines=15> */
.L_x_101:
        /* <DEDUP_REMOVED lines=11> */
.L_x_98:
        /* <DEDUP_REMOVED lines=19> */
.L_x_103:
[----:B------:R-:W-:-:S13]  /*6060*/  FSETP.NEU.AND P0, PT, R2, R3, PT ;  /* 0x000000030200720b */ /* 0x000fda0003f0d000 */
[----:B------:R-:W0:Y:S01]  /*6070*/  @!P0 LDC.64 R2, c[0x0][0x390] ;  /* 0x0000e400ff028b82 */ /* 0x000e220000000a00 */
[----:B------:R-:W-:Y:S02]  /*6080*/  @!P0 IMAD.MOV.U32 R5, RZ, RZ, 0x42540000 ;  /* 0x42540000ff058424 */ /* 0x000fe400078e00ff */
[----:B0-----:R-:W-:-:S05]  /*6090*/  @!P0 IMAD.WIDE R2, R0, 0x4, R2 ;  /* 0x0000000400028825 */ /* 0x001fca00078e0202 */
[----:B------:R0:W-:Y:S01]  /*60a0*/  @!P0 STG.E desc[UR4][R2.64], R5 ;  /* 0x0000000502008986 */ /* 0x0001e2000c101904 */
[----:B------:R-:W-:Y:S05]  /*60b0*/  @!P0 EXIT ;  /* 0x000000000000894d */ /* 0x000fea0003800000 */
[----:B0-----:R-:W0:Y:S01]  /*60c0*/  LDC.64 R2, c[0x0][0x390] ;  /* 0x0000e400ff027b82 */ /* 0x001e220000000a00 */
[----:B------:R-:W-:Y:S02]  /*60d0*/  HFMA2 R5, -RZ, RZ, 3.15625, 0 ;  /* 0x42500000ff057431 */ /* 0x000fe400000001ff */
[----:B0-----:R-:W-:-:S05]  /*60e0*/  IMAD.WIDE R2, R0, 0x4, R2 ;  /* 0x0000000400027825 */ /* 0x001fca00078e0202 */
[----:B------:R-:W-:Y:S01]  /*60f0*/  STG.E desc[UR4][R2.64], R5 ;  /* 0x0000000502007986 */ /* 0x000fe2000c101904 */
[----:B------:R-:W-:Y:S05]  /*6100*/  EXIT ;  /* 0x000000000000794d */ /* 0x000fea0003800000 */
.L_x_102:
        /* <DEDUP_REMOVED lines=15> */
.L_x_104:
        /* <DEDUP_REMOVED lines=11> */
.L_x_97:
        /* <DEDUP_REMOVED lines=23> */
.L_x_107:
[----:B------:R-:W-:-:S13]  /*6420*/  FSETP.NEU.AND P0, PT, R2, R3, PT ;  /* 0x000000030200720b */ /* 0x000fda0003f0d000 */
[----:B------:R-:W0:Y:S01]  /*6430*/  @!P0 LDC.64 R2, c[0x0][0x390] ;  /* 0x0000e400ff028b82 */ /* 0x000e220000000a00 */
[----:B------:R-:W-:Y:S02]  /*6440*/  @!P0 IMAD.MOV.U32 R5, RZ, RZ, 0x42340000 ;  /* 0x42340000ff058424 */ /* 0x000fe400078e00ff */
[----:B0-----:R-:W-:-:S05]  /*6450*/  @!P0 IMAD.WIDE R2, R0, 0x4, R2 ;  /* 0x0000000400028825 */ /* 0x001fca00078e0202 */
[----:B------:R0:W-:Y:S01]  /*6460*/  @!P0 STG.E desc[UR4][R2.64], R5 ;  /* 0x0000000502008986 */ /* 0x0001e2000c101904 */
[----:B------:R-:W-:Y:S05]  /*6470*/  @!P0 EXIT ;  /* 0x000000000000894d */ /* 0x000fea0003800000 */
[----:B0-----:R-:W0:Y:S01]  /*6480*/  LDC.64 R2, c[0x0][0x390] ;  /* 0x0000e400ff027b82 */ /* 0x001e220000000a00 */
[----:B------:R-:W-:Y:S02]  /*6490*/  HFMA2 R5, -RZ, RZ, 3.09375, 0 ;  /* 0x42300000ff057431 */ /* 0x000fe400000001ff */
[----:B0-----:R-:W-:-:S05]  /*64a0*/  IMAD.WIDE R2, R0, 0x4, R2 ;  /* 0x0000000400027825 */ /* 0x001fca00078e0202 */
[----:B------:R-:W-:Y:S01]  /*64b0*/  STG.E desc[UR4][R2.64], R5 ;  /* 0x0000000502007986 */ /* 0x000fe2000c101904 */
[----:B------:R-:W-:Y:S05]  /*64c0*/  EXIT ;  /* 0x000000000000794d */ /* 0x000fea0003800000 */
.L_x_106:
        /* <DEDUP_REMOVED lines=15> */
.L_x_108:
        /* <DEDUP_REMOVED lines=11> */
.L_x_105:
        /* <DEDUP_REMOVED lines=19> */
.L_x_110:
[----:B------:R-:W-:-:S13]  /*67a0*/  FSETP.NEU.AND P0, PT, R2, R5, PT ;  /* 0x000000050200720b */ /* 0x000fda0003f0d000 */
[----:B------:R-:W0:Y:S01]  /*67b0*/  @!P0 LDC.64 R2, c[0x0][0x390] ;  /* 0x0000e400ff028b82 */ /* 0x000e220000000a00 */
[----:B------:R-:W-:Y:S02]  /*67c0*/  @!P0 IMAD.MOV.U32 R5, RZ, RZ, 0x42140000 ;  /* 0x42140000ff058424 */ /* 0x000fe400078e00ff */
[----:B0-----:R-:W-:-:S05]  /*67d0*/  @!P0 IMAD.WIDE R2, R0, 0x4, R2 ;  /* 0x0000000400028825 */ /* 0x001fca00078e0202 */
[----:B------:R0:W-:Y:S01]  /*67e0*/  @!P0 STG.E desc[UR4][R2.64], R5 ;  /* 0x0000000502008986 */ /* 0x0001e2000c101904 */
[----:B------:R-:W-:Y:S05]  /*67f0*/  @!P0 EXIT ;  /* 0x000000000000894d */ /* 0x000fea0003800000 */
[----:B0-----:R-:W0:Y:S01]  /*6800*/  LDC.64 R2, c[0x0][0x390] ;  /* 0x0000e400ff027b82 */ /* 0x001e220000000a00 */
[----:B------:R-:W-:Y:S02]  /*6810*/  HFMA2 R5, -RZ, RZ, 3.03125, 0 ;  /* 0x42100000ff057431 */ /* 0x000fe400000001ff */
[----:B0-----:R-:W-:-:S05]  /*6820*/  IMAD.WIDE R2, R0, 0x4, R2 ;  /* 0x0000000400027825 */ /* 0x001fca00078e0202 */
[----:B------:R-:W-:Y:S01]  /*6830*/  STG.E desc[UR4][R2.64], R5 ;  /* 0x0000000502007986 */ /* 0x000fe2000c101904 */
[----:B------:R-:W-:Y:S05]  /*6840*/  EXIT ;  /* 0x000000000000794d */ /* 0x000fea0003800000 */
.L_x_109:
        /* <DEDUP_REMOVED lines=15> */
.L_x_111:
        /* <DEDUP_REMOVED lines=11> */
.L_x_96:
        /* <DEDUP_REMOVED lines=27> */
.L_x_115:
[----:B------:R-:W-:-:S13]  /*6ba0*/  FSETP.NEU.AND P0, PT, R2, R3, PT ;  /* 0x000000030200720b */ /* 0x000fda0003f0d000 */
[----:B------:R-:W0:Y:S01]  /*6bb0*/  @!P0 LDC.64 R2, c[0x0][0x390] ;  /* 0x0000e400ff028b82 */ /* 0x000e220000000a00 */
[----:B------:R-:W-:Y:S01]  /*6bc0*/  @!P0 MOV R5, 0x41e80000 ;  /* 0x41e8000000058802 */ /* 0x000fe20000000f00 */
        /* <DEDUP_REMOVED lines=8> */
.L_x_114:
        /* <DEDUP_REMOVED lines=11> */
[----:B------:R-:W-:Y:S02]  /*6d00*/  HFMA2 R5, -RZ, RZ, 2.90625, 0 ;  /* 0x41d00000ff057431 */ /* 0x000fe400000001ff */
[----:B0-----:R-:W-:-:S05]  /*6d10*/  IMAD.WIDE R2, R0, 0x4, R2 ;  /* 0x0000000400027825 */ /* 0x001fca00078e0202 */
[----:B------:R-:W-:Y:S01]  /*6d20*/  STG.E desc[UR4][R2.64], R5 ;  /* 0x0000000502007986 */ /* 0x000fe2000c101904 */
[----:B------:R-:W-:Y:S05]  /*6d30*/  EXIT ;  /* 0x000000000000794d */ /* 0x000fea0003800000 */
.L_x_116:
        /* <DEDUP_REMOVED lines=11> */
.L_x_113:
        /* <DEDUP_REMOVED lines=19> */
.L_x_118:
[----:B------:R-:W-:-:S13]  /*6f20*/  FSETP.NEU.AND P0, PT, R2, R5, PT ;  /* 0x000000050200720b */ /* 0x000fda0003f0d000 */
[----:B------:R-:W0:Y:S01]  /*6f30*/  @!P0 LDC.64 R2, c[0x0][0x390] ;  /* 0x0000e400ff028b82 */ /* 0x000e220000000a00 */
[----:B------:R-:W-:Y:S02]  /*6f40*/  @!P0 IMAD.MOV.U32 R5, RZ, RZ, 0x41a80000 ;  /* 0x41a80000ff058424 */ /* 0x000fe400078e00ff */
[----:B0-----:R-:W-:-:S05]  /*6f50*/  @!P0 IMAD.WIDE R2, R0, 0x4, R2 ;  /* 0x0000000400028825 */ /* 0x001fca00078e0202 */
[----:B------:R0:W-:Y:S01]  /*6f60*/  @!P0 STG.E desc[UR4][R2.64], R5 ;  /* 0x0000000502008986 */ /* 0x0001e2000c101904 */
[----:B------:R-:W-:Y:S05]  /*6f70*/  @!P0 EXIT ;  /* 0x000000000000894d */ /* 0x000fea0003800000 */
[----:B0-----:R-:W0:Y:S01]  /*6f80*/  LDC.64 R2, c[0x0][0x390] ;  /* 0x0000e400ff027b82 */ /* 0x001e220000000a00 */
[----:B------:R-:W-:Y:S02]  /*6f90*/  HFMA2 R5, -RZ, RZ, 2.8125, 0 ;  /* 0x41a00000ff057431 */ /* 0x000fe400000001ff */
[----:B0-----:R-:W-:-:S05]  /*6fa0*/  IMAD.WIDE R2, R0, 0x4, R2 ;  /* 0x0000000400027825 */ /* 0x001fca00078e0202 */
[----:B------:R-:W-:Y:S01]  /*6fb0*/  STG.E desc[UR4][R2.64], R5 ;  /* 0x0000000502007986 */ /* 0x000fe2000c101904 */
[----:B------:R-:W-:Y:S05]  /*6fc0*/  EXIT ;  /* 0x000000000000794d */ /* 0x000fea0003800000 */
.L_x_117:
        /* <DEDUP_REMOVED lines=15> */
.L_x_119:
        /* <DEDUP_REMOVED lines=11> */
.L_x_112:
        /* <DEDUP_REMOVED lines=19> */
[----:B------:R-:W-:Y:S02]  /*72a0*/  HFMA2 R5, -RZ, RZ, 2.6875, 0 ;  /* 0x41600000ff057431 */ /* 0x000fe400000001ff */
[----:B0-----:R-:W-:-:S05]  /*72b0*/  IMAD.WIDE R2, R0, 0x4, R2 ;  /* 0x0000000400027825 */ /* 0x001fca00078e0202 */
[----:B------:R-:W-:Y:S01]  /*72c0*/  STG.E desc[UR4][R2.64], R5 ;  /* 0x0000000502007986 */ /* 0x000fe2000c101904 */
[----:B------:R-:W-:Y:S05]  /*72d0*/  EXIT ;  /* 0x000000000000794d */ /* 0x000fea0003800000 */
.L_x_122:
        /* <DEDUP_REMOVED lines=11> */
.L_x_121:
        /* <DEDUP_REMOVED lines=15> */
.L_x_123:
[----:B------:R-:W-:-:S13]  /*7480*/  FSETP.NEU.AND P0, PT, R2, R3, PT ;  /* 0x000000030200720b */ /* 0x000fda0003f0d000 */
[----:B------:R-:W0:Y:S01]  /*7490*/  @!P0 LDC.64 R2, c[0x0][0x390] ;  /* 0x0000e400ff028b82 */ /* 0x000e220000000a00 */
[----:B------:R-:W-:Y:S02]  /*74a0*/  @!P0 IMAD.MOV.U32 R5, RZ, RZ, 0x41100000 ;  /* 0x41100000ff058424 */ /* 0x000fe400078e00ff */
[----:B0-----:R-:W-:-:S05]  /*74b0*/  @!P0 IMAD.WIDE R2, R0, 0x4, R2 ;  /* 0x0000000400028825 */ /* 0x001fca00078e0202 */
[----:B------:R0:W-:Y:S01]  /*74c0*/  @!P0 STG.E desc[UR4][R2.64], R5 ;  /* 0x0000000502008986 */ /* 0x0001e2000c101904 */
[----:B------:R-:W-:Y:S05]  /*74d0*/  @!P0 EXIT ;  /* 0x000000000000894d */ /* 0x000fea0003800000 */
[----:B0-----:R-:W0:Y:S01]  /*74e0*/  LDC.64 R2, c[0x0][0x390] ;  /* 0x0000e400ff027b82 */ /* 0x001e220000000a00 */
[----:B------:R-:W-:Y:S02]  /*74f0*/  HFMA2 R5, -RZ, RZ, 2.5, 0 ;  /* 0x41000000ff057431 */ /* 0x000fe400000001ff */
[----:B0-----:R-:W-:-:S05]  /*7500*/  IMAD.WIDE R2, R0, 0x4, R2 ;  /* 0x0000000400027825 */ /* 0x001fca00078e0202 */
[----:B------:R-:W-:Y:S01]  /*7510*/  STG.E desc[UR4][R2.64], R5 ;  /* 0x0000000502007986 */ /* 0x000fe2000c101904 */
[----:B------:R-:W-:Y:S05]  /*7520*/  EXIT ;  /* 0x000000000000794d */ /* 0x000fea0003800000 */
.L_x_120:
        /* <DEDUP_REMOVED lines=19> */
.L_x_125:
        /* <DEDUP_REMOVED lines=11> */
.L_x_124:
        /* <DEDUP_REMOVED lines=11> */
[----:B------:R-:W-:Y:S02]  /*77c0*/  HFMA2 R5, -RZ, RZ, 2, 0 ;  /* 0x40000000ff057431 */ /* 0x000fe400000001ff */
[----:B0-----:R-:W-:-:S05]  /*77d0*/  IMAD.WIDE R2, R0, 0x4, R2 ;  /* 0x0000000400027825 */ /* 0x001fca00078e0202 */
[----:B------:R-:W-:Y:S01]  /*77e0*/  STG.E desc[UR4][R2.64], R5 ;  /* 0x0000000502007986 */ /* 0x000fe2000c101904 */
[----:B------:R-:W-:Y:S05]  /*77f0*/  EXIT ;  /* 0x000000000000794d */ /* 0x000fea0003800000 */
.L_x_126:
[----:B------:R-:W-:-:S13]  /*7800*/  FSETP.NEU.AND P0, PT, R2, R5, PT ;  /* 0x000000050200720b */ /* 0x000fda0003f0d000 */
[----:B------:R-:W0:Y:S01]  /*7810*/  @!P0 LDC.64 R2, c[0x0][0x390] ;  /* 0x0000e400ff028b82 */ /* 0x000e220000000a00 */
[----:B------:R-:W-:Y:S02]  /*7820*/  @!P0 IMAD.MOV.U32 R5, RZ, RZ, 0x3f800000 ;  /* 0x3f800000ff058424 */ /* 0x000fe400078e00ff */
[----:B0-----:R-:W-:-:S05]  /*7830*/  @!P0 IMAD.WIDE R2, R0, 0x4, R2 ;  /* 0x0000000400028825 */ /* 0x001fca00078e0202 */
[----:B------:R0:W-:Y:S01]  /*7840*/  @!P0 STG.E desc[UR4][R2.64], R5 ;  /* 0x0000000502008986 */ /* 0x0001e2000c101904 */
[----:B------:R-:W-:Y:S05]  /*7850*/  @!P0 EXIT ;  /* 0x000000000000894d */ /* 0x000fea0003800000 */
[----:B0-----:R-:W0:Y:S02]  /*7860*/  LDC.64 R2, c[0x0][0x390] ;  /* 0x0000e400ff027b82 */ /* 0x001e240000000a00 */
[----:B0-----:R-:W-:-:S05]  /*7870*/  IMAD.WIDE R2, R0, 0x4, R2 ;  /* 0x0000000400027825 */ /* 0x001fca00078e0202 */
[----:B------:R-:W-:Y:S01]  /*7880*/  STG.E desc[UR4][R2.64], RZ ;  /* 0x000000ff02007986 */ /* 0x000fe2000c101904 */
[----:B------:R-:W-:Y:S05]  /*7890*/  EXIT ;  /* 0x000000000000794d */ /* 0x000fea0003800000 */
.L_x_127:
[----:B------:R-:W-:-:S00]  /*78a0*/  BRA `(.L_x_127) ;  /* 0xfffffffc00fc7947 */ /* 0x000fc0000383ffff */
[----:B------:R-:W-:-:S00]  /*78b0*/  NOP ;  /* 0x0000000000007918 */ /* 0x000fc00000000000 */
        /* <DEDUP_REMOVED lines=12> */
.L_x_128:


//--------------------- .nv.shared.reserved.0     --------------------------
	.section	.nv.shared.reserved.0,"aw",@nobits
	.weak		__nv_reservedSMEM_offset_0_alias
	.size		__nv_reservedSMEM_offset_0_alias, 0, 64
	.other		__nv_reservedSMEM_offset_0_alias,@"STO_CUDA_RESERVED_SHARED STV_DEFAULT"
__nv_reservedSMEM_offset_0_alias:
	.zero		0
	.zero		64


//--------------------- .nv.constant0._Z9RF_kernelPfiiS_ --------------------------
	.section	.nv.constant0._Z9RF_kernelPfiiS_,"a",@progbits
	.sectionflags	@""
	.align	4
.nv.constant0._Z9RF_kernelPfiiS_:
	.zero		920


//--------------------- SYMBOLS --------------------------

	.type		.nv.reservedSmem.offset0,@object
	.size		.nv.reservedSmem.offset0,0x4
